def attn_fwd(
    Q,
    K,
    V,
    Out,
    Lse,
    sm_scale,
    stride_qz,
    stride_qh,
    stride_qm,
    stride_qk,
    stride_kz,
    stride_kh,
    stride_kn,
    stride_kk,
    stride_vz,
    stride_vh,
    stride_vn,
    stride_vk,
    stride_oz,
    stride_oh,
    stride_om,
    stride_ok,
    seqlen_q,
    seqlen_k,
    BLOCK_M: tl.constexpr,
    BLOCK_N: tl.constexpr,
    HEAD_DIM: tl.constexpr,
    CAUSAL: tl.constexpr,
):
    start_m = tl.program_id(0)
    off_hz = tl.program_id(1)
    q_off = off_hz * stride_qh
    k_off = off_hz * stride_kh
    v_off = off_hz * stride_vh
    offs_m = start_m * BLOCK_M + tl.arange(0, BLOCK_M)
    offs_d = tl.arange(0, HEAD_DIM)
    offs_n = tl.arange(0, BLOCK_N)
    q_ptrs = Q + q_off + offs_m[:, None] * stride_qm + offs_d[None, :] * stride_qk
    k_ptrs = K + k_off + offs_d[:, None] * stride_kk + offs_n[None, :] * stride_kn
    v_ptrs = V + v_off + offs_n[:, None] * stride_vn + offs_d[None, :] * stride_vk
    m_i = tl.full([BLOCK_M], float("-inf"), dtype=tl.float32)
    l_i = tl.zeros([BLOCK_M], dtype=tl.float32) + 1.0
    acc = tl.zeros([BLOCK_M, HEAD_DIM], dtype=tl.float32)
    q = tl.load(q_ptrs)
    acc, l_i, m_i = _attn_fwd_inner(
        acc,
        l_i,
        m_i,
        q,
        k_ptrs,
        v_ptrs,
        sm_scale,
        stride_kn,
        stride_vn,
        start_m,
        seqlen_k,
        BLOCK_M,
        BLOCK_N,
        HEAD_DIM,
        CAUSAL,
    )
    acc = acc / l_i[:, None]
    lse = m_i + tl.math.log2(l_i) / 1.4426950408889634
    o_ptrs = (
        Out
        + off_hz * stride_oh
        + offs_m[:, None] * stride_om
        + offs_d[None, :] * stride_ok
    )
    tl.store(o_ptrs, acc.to(Out.dtype.element_ty))
    tl.store(Lse + off_hz * seqlen_q + offs_m, lse)

# config = {"BLOCK_M": 64, "BLOCK_N": 128, "HEAD_DIM": 64, "arch": "sm_100", "causal": true, "dtype": "bf16", "num_stages": 4, "num_warps": 4}
# arch = sm_100


// ===== COMPILED SASS (sm_100a) =====

	.target	sm_100a

	.elftype	@"ET_EXEC"


//--------------------- .note.nv.tkinfo           --------------------------
	.section	.note.nv.tkinfo,"",@"SHT_NOTE"
	.sectionflags	@"SHF_NOTE_NV_TKINFO"
	.tkinfo
        /*0018*/ 	.word	0x00000081
        /*0030*/ 	.string	""
        /*0030*/ 	.string	"ptxas-blackwell"
        /*0030*/ 	.string	"Cuda compilation tools, release 12.9, V12.9.86"
        /*0030*/ 	.string	"Build cuda_12.9.r12.9/compiler.36037853_0"
        /*0030*/ 	.string	"-v  -suppress-debug-info  -lineinfo  -arch sm_100a "



//--------------------- .note.nv.cuver            --------------------------
	.section	.note.nv.cuver,"",@"SHT_NOTE"
	.sectionflags	@"SHF_NOTE_NV_CUVER"
        /*0018*/ 	.short	0x0001
        /*001a*/ 	.short	0x0064
        /*001c*/ 	.short	0x0001
        /*001e*/ 	.short	0x0000
        /*0020*/ 	.short	0x0001
        /*0022*/ 	.short	0x0000


//--------------------- .nv.info                  --------------------------
	.section	.nv.info,"",@"SHT_CUDA_INFO"
	.align	4


	//----- nvinfo : EIATTR_REGCOUNT
	.align		4
        /*0000*/ 	.byte	0x04, 0x2f
        /*0002*/ 	.short	(.L_5 - .L_4)
	.align		4
.L_4:
        /*0004*/ 	.word	index@(attn_fwd)
        /*0008*/ 	.word	0x000000ff


	//----- nvinfo : EIATTR_FRAME_SIZE
	.align		4
.L_5:
        /*000c*/ 	.byte	0x04, 0x11
        /*000e*/ 	.short	(.L_7 - .L_6)
	.align		4
.L_6:
        /*0010*/ 	.word	index@($__internal_2_$__cuda_sm10x_tcgen05_guardrail_trap_unallocated_columns_being_dealloced)
        /*0014*/ 	.word	0x00000150


	//----- nvinfo : EIATTR_FRAME_SIZE
	.align		4
.L_7:
        /*0018*/ 	.byte	0x04, 0x11
        /*001a*/ 	.short	(.L_9 - .L_8)
	.align		4
.L_8:
        /*001c*/ 	.word	index@($__internal_1_$__cuda_sm10x_tcgen05_guardrail_trap_phase_invalid_during_alloc)
        /*0020*/ 	.word	0x00000150


	//----- nvinfo : EIATTR_FRAME_SIZE
	.align		4
.L_9:
        /*0024*/ 	.byte	0x04, 0x11
        /*0026*/ 	.short	(.L_11 - .L_10)
	.align		4
.L_10:
        /*0028*/ 	.word	index@($__internal_0_$__cuda_sm10x_tcgen05_guardrail_trap_col_being_dealloced_not_returned_by_alloc)
        /*002c*/ 	.word	0x00000150


	//----- nvinfo : EIATTR_FRAME_SIZE
	.align		4
.L_11:
        /*0030*/ 	.byte	0x04, 0x11
        /*0032*/ 	.short	(.L_13 - .L_12)
	.align		4
.L_12:
        /*0034*/ 	.word	index@(attn_fwd)
        /*0038*/ 	.word	0x00000150


	//----- nvinfo : EIATTR_MIN_STACK_SIZE
	.align		4
.L_13:
        /*003c*/ 	.byte	0x04, 0x12
        /*003e*/ 	.short	(.L_15 - .L_14)
	.align		4
.L_14:
        /*0040*/ 	.word	index@(attn_fwd)
        /*0044*/ 	.word	0x00000150
.L_15:


//--------------------- .nv.info.attn_fwd         --------------------------
	.section	.nv.info.attn_fwd,"",@"SHT_CUDA_INFO"
	.sectionflags	@""
	.align	4


	//----- nvinfo : EIATTR_CUDA_API_VERSION
	.align		4
        /*0000*/ 	.byte	0x04, 0x37
        /*0002*/ 	.short	(.L_17 - .L_16)
.L_16:
        /*0004*/ 	.word	0x00000081


	//----- nvinfo : EIATTR_KPARAM_INFO
	.align		4
.L_17:
        /*0008*/ 	.byte	0x04, 0x17
        /*000a*/ 	.short	(.L_19 - .L_18)
.L_18:
        /*000c*/ 	.word	0x00000000
        /*0010*/ 	.short	0x0019
        /*0012*/ 	.short	0x0080
        /*0014*/ 	.byte	0x00, 0xf4, 0x21, 0x00


	//----- nvinfo : EIATTR_KPARAM_INFO
	.align		4
.L_19:
        /*0018*/ 	.byte	0x04, 0x17
        /*001a*/ 	.short	(.L_21 - .L_20)
.L_20:
        /*001c*/ 	.word	0x00000000
        /*0020*/ 	.short	0x0018
        /*0022*/ 	.short	0x0078
        /*0024*/ 	.byte	0x00, 0xf4, 0x21, 0x00


	//----- nvinfo : EIATTR_KPARAM_INFO
	.align		4
.L_21:
        /*0028*/ 	.byte	0x04, 0x17
        /*002a*/ 	.short	(.L_23 - .L_22)
.L_22:
        /*002c*/ 	.word	0x00000000
        /*0030*/ 	.short	0x0017
        /*0032*/ 	.short	0x0070
        /*0034*/ 	.byte	0x00, 0xf0, 0x11, 0x00


	//----- nvinfo : EIATTR_KPARAM_INFO
	.align		4
.L_23:
        /*0038*/ 	.byte	0x04, 0x17
        /*003a*/ 	.short	(.L_25 - .L_24)
.L_24:
        /*003c*/ 	.word	0x00000000
        /*0040*/ 	.short	0x0016
        /*0042*/ 	.short	0x006c
        /*0044*/ 	.byte	0x00, 0xf0, 0x11, 0x00


	//----- nvinfo : EIATTR_KPARAM_INFO
	.align		4
.L_25:
        /*0048*/ 	.byte	0x04, 0x17
        /*004a*/ 	.short	(.L_27 - .L_26)
.L_26:
        /*004c*/ 	.word	0x00000000
        /*0050*/ 	.short	0x0015
        /*0052*/ 	.short	0x0068
        /*0054*/ 	.byte	0x00, 0xf0, 0x11, 0x00


	//----- nvinfo : EIATTR_KPARAM_INFO
	.align		4
.L_27:
        /*0058*/ 	.byte	0x04, 0x17
        /*005a*/ 	.short	(.L_29 - .L_28)
.L_28:
        /*005c*/ 	.word	0x00000000
        /*0060*/ 	.short	0x0014
        /*0062*/ 	.short	0x0064
        /*0064*/ 	.byte	0x00, 0xf0, 0x11, 0x00


	//----- nvinfo : EIATTR_KPARAM_INFO
	.align		4
.L_29:
        /*0068*/ 	.byte	0x04, 0x17
        /*006a*/ 	.short	(.L_31 - .L_30)
.L_30:
        /*006c*/ 	.word	0x00000000
        /*0070*/ 	.short	0x0013
        /*0072*/ 	.short	0x0060
        /*0074*/ 	.byte	0x00, 0xf0, 0x11, 0x00


	//----- nvinfo : EIATTR_KPARAM_INFO
	.align		4
.L_31:
        /*0078*/ 	.byte	0x04, 0x17
        /*007a*/ 	.short	(.L_33 - .L_32)
.L_32:
        /*007c*/ 	.word	0x00000000
        /*0080*/ 	.short	0x0012
        /*0082*/ 	.short	0x005c
        /*0084*/ 	.byte	0x00, 0xf0, 0x11, 0x00


	//----- nvinfo : EIATTR_KPARAM_INFO
	.align		4
.L_33:
        /*0088*/ 	.byte	0x04, 0x17
        /*008a*/ 	.short	(.L_35 - .L_34)
.L_34:
        /*008c*/ 	.word	0x00000000
        /*0090*/ 	.short	0x0011
        /*0092*/ 	.short	0x0058
        /*0094*/ 	.byte	0x00, 0xf0, 0x11, 0x00


	//----- nvinfo : EIATTR_KPARAM_INFO
	.align		4
.L_35:
        /*0098*/ 	.byte	0x04, 0x17
        /*009a*/ 	.short	(.L_37 - .L_36)
.L_36:
        /*009c*/ 	.word	0x00000000
        /*00a0*/ 	.short	0x0010
        /*00a2*/ 	.short	0x0054
        /*00a4*/ 	.byte	0x00, 0xf0, 0x11, 0x00


	//----- nvinfo : EIATTR_KPARAM_INFO
	.align		4
.L_37:
        /*00a8*/ 	.byte	0x04, 0x17
        /*00aa*/ 	.short	(.L_39 - .L_38)
.L_38:
        /*00ac*/ 	.word	0x00000000
        /*00b0*/ 	.short	0x000f
        /*00b2*/ 	.short	0x0050
        /*00b4*/ 	.byte	0x00, 0xf0, 0x11, 0x00


	//----- nvinfo : EIATTR_KPARAM_INFO
	.align		4
.L_39:
        /*00b8*/ 	.byte	0x04, 0x17
        /*00ba*/ 	.short	(.L_41 - .L_40)
.L_40:
        /*00bc*/ 	.word	0x00000000
        /*00c0*/ 	.short	0x000e
        /*00c2*/ 	.short	0x004c
        /*00c4*/ 	.byte	0x00, 0xf0, 0x11, 0x00


	//----- nvinfo : EIATTR_KPARAM_INFO
	.align		4
.L_41:
        /*00c8*/ 	.byte	0x04, 0x17
        /*00ca*/ 	.short	(.L_43 - .L_42)
.L_42:
        /*00cc*/ 	.word	0x00000000
        /*00d0*/ 	.short	0x000d
        /*00d2*/ 	.short	0x0048
        /*00d4*/ 	.byte	0x00, 0xf0, 0x11, 0x00


	//----- nvinfo : EIATTR_KPARAM_INFO
	.align		4
.L_43:
        /*00d8*/ 	.byte	0x04, 0x17
        /*00da*/ 	.short	(.L_45 - .L_44)
.L_44:
        /*00dc*/ 	.word	0x00000000
        /*00e0*/ 	.short	0x000c
        /*00e2*/ 	.short	0x0044
        /*00e4*/ 	.byte	0x00, 0xf0, 0x11, 0x00


	//----- nvinfo : EIATTR_KPARAM_INFO
	.align		4
.L_45:
        /*00e8*/ 	.byte	0x04, 0x17
        /*00ea*/ 	.short	(.L_47 - .L_46)
.L_46:
        /*00ec*/ 	.word	0x00000000
        /*00f0*/ 	.short	0x000b
        /*00f2*/ 	.short	0x0040
        /*00f4*/ 	.byte	0x00, 0xf0, 0x11, 0x00


	//----- nvinfo : EIATTR_KPARAM_INFO
	.align		4
.L_47:
        /*00f8*/ 	.byte	0x04, 0x17
        /*00fa*/ 	.short	(.L_49 - .L_48)
.L_48:
        /*00fc*/ 	.word	0x00000000
        /*0100*/ 	.short	0x000a
        /*0102*/ 	.short	0x003c
        /*0104*/ 	.byte	0x00, 0xf0, 0x11, 0x00


	//----- nvinfo : EIATTR_KPARAM_INFO
	.align		4
.L_49:
        /*0108*/ 	.byte	0x04, 0x17
        /*010a*/ 	.short	(.L_51 - .L_50)
.L_50:
        /*010c*/ 	.word	0x00000000
        /*0110*/ 	.short	0x0009
        /*0112*/ 	.short	0x0038
        /*0114*/ 	.byte	0x00, 0xf0, 0x11, 0x00


	//----- nvinfo : EIATTR_KPARAM_INFO
	.align		4
.L_51:
        /*0118*/ 	.byte	0x04, 0x17
        /*011a*/ 	.short	(.L_53 - .L_52)
.L_52:
        /*011c*/ 	.word	0x00000000
        /*0120*/ 	.short	0x0008
        /*0122*/ 	.short	0x0034
        /*0124*/ 	.byte	0x00, 0xf0, 0x11, 0x00


	//----- nvinfo : EIATTR_KPARAM_INFO
	.align		4
.L_53:
        /*0128*/ 	.byte	0x04, 0x17
        /*012a*/ 	.short	(.L_55 - .L_54)
.L_54:
        /*012c*/ 	.word	0x00000000
        /*0130*/ 	.short	0x0007
        /*0132*/ 	.short	0x0030
        /*0134*/ 	.byte	0x00, 0xf0, 0x11, 0x00


	//----- nvinfo : EIATTR_KPARAM_INFO
	.align		4
.L_55:
        /*0138*/ 	.byte	0x04, 0x17
        /*013a*/ 	.short	(.L_57 - .L_56)
.L_56:
        /*013c*/ 	.word	0x00000000
        /*0140*/ 	.short	0x0006
        /*0142*/ 	.short	0x002c
        /*0144*/ 	.byte	0x00, 0xf0, 0x11, 0x00


	//----- nvinfo : EIATTR_KPARAM_INFO
	.align		4
.L_57:
        /*0148*/ 	.byte	0x04, 0x17
        /*014a*/ 	.short	(.L_59 - .L_58)
.L_58:
        /*014c*/ 	.word	0x00000000
        /*0150*/ 	.short	0x0005
        /*0152*/ 	.short	0x0028
        /*0154*/ 	.byte	0x00, 0xf0, 0x11, 0x00


	//----- nvinfo : EIATTR_KPARAM_INFO
	.align		4
.L_59:
        /*0158*/ 	.byte	0x04, 0x17
        /*015a*/ 	.short	(.L_61 - .L_60)
.L_60:
        /*015c*/ 	.word	0x00000000
        /*0160*/ 	.short	0x0004
        /*0162*/ 	.short	0x0020
        /*0164*/ 	.byte	0x00, 0xf4, 0x21, 0x00


	//----- nvinfo : EIATTR_KPARAM_INFO
	.align		4
.L_61:
        /*0168*/ 	.byte	0x04, 0x17
        /*016a*/ 	.short	(.L_63 - .L_62)
.L_62:
        /*016c*/ 	.word	0x00000000
        /*0170*/ 	.short	0x0003
        /*0172*/ 	.short	0x0018
        /*0174*/ 	.byte	0x00, 0xf4, 0x21, 0x00


	//----- nvinfo : EIATTR_KPARAM_INFO
	.align		4
.L_63:
        /*0178*/ 	.byte	0x04, 0x17
        /*017a*/ 	.short	(.L_65 - .L_64)
.L_64:
        /*017c*/ 	.word	0x00000000
        /*0180*/ 	.short	0x0002
        /*0182*/ 	.short	0x0010
        /*0184*/ 	.byte	0x00, 0xf4, 0x21, 0x00


	//----- nvinfo : EIATTR_KPARAM_INFO
	.align		4
.L_65:
        /*0188*/ 	.byte	0x04, 0x17
        /*018a*/ 	.short	(.L_67 - .L_66)
.L_66:
        /*018c*/ 	.word	0x00000000
        /*0190*/ 	.short	0x0001
        /*0192*/ 	.short	0x0008
        /*0194*/ 	.byte	0x00, 0xf4, 0x21, 0x00


	//----- nvinfo : EIATTR_KPARAM_INFO
	.align		4
.L_67:
        /*0198*/ 	.byte	0x04, 0x17
        /*019a*/ 	.short	(.L_69 - .L_68)
.L_68:
        /*019c*/ 	.word	0x00000000
        /*01a0*/ 	.short	0x0000
        /*01a2*/ 	.short	0x0000
        /*01a4*/ 	.byte	0x00, 0xf4, 0x21, 0x00


	//----- nvinfo : EIATTR_AT_ENTRY_FRAGMENTS
	.align		4
.L_69:
        /*01a8*/ 	.byte	0x04, 0x4f
        /*01aa*/ 	.short	(.L_71 - .L_70)


	//   ....[0]....
.L_70:
        /*01ac*/ 	.word	0x00000004


	//----- nvinfo : EIATTR_RESERVED_SMEM_USED
	.align		4
.L_71:
        /*01b0*/ 	.byte	0x01, 0x41
	.zero		2


	//----- nvinfo : EIATTR_SPARSE_MMA_MASK
	.align		4
        /*01b4*/ 	.byte	0x03, 0x50
        /*01b6*/ 	.short	0x0000


	//----- nvinfo : EIATTR_TCGEN05_1CTA_USED
	.align		4
        /*01b8*/ 	.byte	0x01, 0x51
	.zero		2


	//----- nvinfo : EIATTR_MAXREG_COUNT
	.align		4
        /*01bc*/ 	.byte	0x03, 0x1b
        /*01be*/ 	.short	0x00ff


	//----- nvinfo : EIATTR_NUM_BARRIERS
	.align		4
        /*01c0*/ 	.byte	0x02, 0x4c
        /*01c2*/ 	.byte	0x01
	.zero		1


	//----- nvinfo : EIATTR_ANNOTATIONS
	.align		4
        /*01c4*/ 	.byte	0x04, 0x55
        /*01c6*/ 	.short	(.L_73 - .L_72)


	//   ....[0]....
.L_72:
        /*01c8*/ 	.word	0x00000001
        /*01cc*/ 	.byte	0x10, 0x16, 0x00, 0x00, 0x01, 0x00, 0x00, 0x00, 0x40, 0x16, 0x00, 0x00, 0x01, 0x00, 0x00, 0x00
        /* <DEDUP_REMOVED lines=42> */
        /*047c*/ 	.byte	0x90, 0xa6, 0x00, 0x00


	//----- nvinfo : EIATTR_INT_WARP_WIDE_INSTR_OFFSETS
	.align		4
.L_73:
        /*0480*/ 	.byte	0x04, 0x31
        /*0482*/ 	.short	(.L_75 - .L_74)


	//   ....[0]....
.L_74:
        /*0484*/ 	.word	0x00001e40


	//   ....[1]....
        /*0488*/ 	.word	0x00001e60


	//   ....[2]....
        /*048c*/ 	.word	0x00002900


	//   ....[3]....
        /*0490*/ 	.word	0x00003220


	//   ....[4]....
        /*0494*/ 	.word	0x000088c0


	//   ....[5]....
        /*0498*/ 	.word	0x0000e1f0


	//   ....[6]....
        /*049c*/ 	.word	0x0000e240


	//----- nvinfo : EIATTR_COOP_GROUP_MASK_REGIDS
	.align		4
.L_75:
        /*04a0*/ 	.byte	0x04, 0x29
        /*04a2*/ 	.short	(.L_77 - .L_76)


	//   ....[0]....
.L_76:
        /*04a4*/ 	.word	0xffffffff


	//   ....[1]....
        /*04a8*/ 	.word	0xffffffff


	//   ....[2]....
        /*04ac*/ 	.word	0xffffffff


	//   ....[3]....
        /*04b0*/ 	.word	0xffffffff


	//   ....[4]....
        /*04b4*/ 	.word	0xffffffff


	//   ....[5]....
        /*04b8*/ 	.word	0xffffffff


	//   ....[6]....
        /*04bc*/ 	.word	0xffffffff


	//   ....[7]....
        /*04c0*/ 	.word	0xffffffff


	//----- nvinfo : EIATTR_COOP_GROUP_INSTR_OFFSETS
	.align		4
.L_77:
        /*04c4*/ 	.byte	0x04, 0x28
        /*04c6*/ 	.short	(.L_79 - .L_78)


	//   ....[0]....
.L_78:
        /*04c8*/ 	.word	0x00000070


	//   ....[1]....
        /*04cc*/ 	.word	0x00000330


	//   ....[2]....
        /*04d0*/ 	.word	0x00004db0


	//   ....[3]....
        /*04d4*/ 	.word	0x00006f20


	//   ....[4]....
        /*04d8*/ 	.word	0x0000a3d0


	//   ....[5]....
        /*04dc*/ 	.word	0x0000b570


	//   ....[6]....
        /*04e0*/ 	.word	0x0000e080


	//   ....[7]....
        /*04e4*/ 	.word	0x0000e2f0


	//----- nvinfo : EIATTR_VRC_CTA_INIT_COUNT
	.align		4
.L_79:
        /*04e8*/ 	.byte	0x02, 0x4a
        /*04ea*/ 	.byte	0x80
	.zero		1


	//----- nvinfo : EIATTR_MBARRIER_INSTR_OFFSETS
	.align		4
        /*04ec*/ 	.byte	0x04, 0x39
        /*04ee*/ 	.short	(.L_81 - .L_80)


	//   ....[0]....
.L_80:
        /*04f0*/ 	.word	0x00002460
        /*04f4*/ 	.word	0x000000ff
        /*04f8*/ 	.word	0x00000000
        /*04fc*/ 	.short	0x0100
        /*04fe*/ 	.byte	0x13
	.zero		1


	//   ....[1]....
        /*0500*/ 	.word	0x00002940
        /*0504*/ 	.word	0x000000ff
        /*0508*/ 	.word	0x0000e008
        /*050c*/ 	.short	0x0100
        /*050e*/ 	.byte	0x10
	.zero		1


	//   ....[2]....
        /*0510*/ 	.word	0x000032e0
        /*0514*/ 	.word	0x000000ff
        /*0518*/ 	.word	0x00004000
        /*051c*/ 	.short	0x0100
        /*051e*/ 	.byte	0x10
	.zero		1


	//   ....[3]....
        /*0520*/ 	.word	0x000036c0
        /*0524*/ 	.word	0x000000ff
        /*0528*/ 	.word	0x00004000
        /*052c*/ 	.short	0x010a
        /*052e*/ 	.byte	0x10
	.zero		1


	//   ....[4]....
        /*0530*/ 	.word	0x00003890
        /*0534*/ 	.word	0x000000ff
        /*0538*/ 	.word	0x00004000
        /*053c*/ 	.short	0x0108
        /*053e*/ 	.byte	0x10
	.zero		1


	//   ....[5]....
        /*0540*/ 	.word	0x00008b50
        /*0544*/ 	.word	0x000000ff
        /*0548*/ 	.word	0x0000e010
        /*054c*/ 	.short	0x0100
        /*054e*/ 	.byte	0x10
	.zero		1


	//   ....[6]....
        /*0550*/ 	.word	0x00008db0
        /*0554*/ 	.word	0x000000ff
        /*0558*/ 	.word	0x0000e010
        /*055c*/ 	.short	0x010a
        /*055e*/ 	.byte	0x10
	.zero		1


	//   ....[7]....
        /*0560*/ 	.word	0x00009110
        /*0564*/ 	.word	0x000000ff
        /*0568*/ 	.word	0x0000e010
        /*056c*/ 	.short	0x0108
        /*056e*/ 	.byte	0x10
	.zero		1


	//   ....[8]....
        /*0570*/ 	.word	0x0000b360
        /*0574*/ 	.word	0x000000ff
        /*0578*/ 	.word	0x00000000
        /*057c*/ 	.short	0x010a
        /*057e*/ 	.byte	0x13
	.zero		1


	//   ....[9]....
        /*0580*/ 	.word	0x0000c9d0
        /*0584*/ 	.word	0x000000ff
        /*0588*/ 	.word	0x00000000
        /*058c*/ 	.short	0x010a
        /*058e*/ 	.byte	0x13
	.zero		1


	//   ....[10]....
        /*0590*/ 	.word	0x0000cae0
        /*0594*/ 	.word	0x000000ff
        /*0598*/ 	.word	0x0000e000
        /*059c*/ 	.short	0x0108
        /*059e*/ 	.byte	0x10
	.zero		1


	//   ....[11]....
        /*05a0*/ 	.word	0x0000cc80
        /*05a4*/ 	.word	0x000000ff
        /*05a8*/ 	.word	0x0000e008
        /*05ac*/ 	.short	0x0108
        /*05ae*/ 	.byte	0x10
	.zero		1


	//   ....[12]....
        /*05b0*/ 	.word	0x0000e310
        /*05b4*/ 	.word	0x000000ff
        /*05b8*/ 	.word	0x00004000
        /*05bc*/ 	.short	0x010a
        /*05be*/ 	.byte	0x10
	.zero		1


	//   ....[13]....
        /*05c0*/ 	.word	0x0000e340
        /*05c4*/ 	.word	0x000000ff
        /*05c8*/ 	.word	0x0000e010
        /*05cc*/ 	.short	0x010a
        /*05ce*/ 	.byte	0x10
	.zero		1


	//   ....[14]....
        /*05d0*/ 	.word	0x0000e380
        /*05d4*/ 	.word	0x000000ff
        /*05d8*/ 	.word	0x00000000
        /*05dc*/ 	.short	0x010a
        /*05de*/ 	.byte	0x13
	.zero		1


	//   ....[15]....
        /*05e0*/ 	.word	0x0000e3b0
        /*05e4*/ 	.word	0x000000ff
        /*05e8*/ 	.word	0x00000000
        /*05ec*/ 	.short	0x010a
        /*05ee*/ 	.byte	0x13
	.zero		1


	//----- nvinfo : EIATTR_NUM_MBARRIERS
	.align		4
.L_81:
        /*05f0*/ 	.byte	0x03, 0x38
        /*05f2*/ 	.short	0xffff


	//----- nvinfo : EIATTR_EXIT_INSTR_OFFSETS
	.align		4
        /*05f4*/ 	.byte	0x04, 0x1c
        /*05f6*/ 	.short	(.L_83 - .L_82)


	//   ....[0]....
.L_82:
        /*05f8*/ 	.word	0x0000e300


	//----- nvinfo : EIATTR_REQNTID
	.align		4
.L_83:
        /*05fc*/ 	.byte	0x04, 0x10
        /*05fe*/ 	.short	(.L_85 - .L_84)
.L_84:
        /*0600*/ 	.word	0x00000080
        /*0604*/ 	.word	0x00000001
        /*0608*/ 	.word	0x00000001


	//----- nvinfo : EIATTR_CRS_STACK_SIZE
	.align		4
.L_85:
        /*060c*/ 	.byte	0x04, 0x1e
        /*060e*/ 	.short	(.L_87 - .L_86)
.L_86:
        /*0610*/ 	.word	0x00000000


	//----- nvinfo : EIATTR_CBANK_PARAM_SIZE
	.align		4
.L_87:
        /*0614*/ 	.byte	0x03, 0x19
        /*0616*/ 	.short	0x0088


	//----- nvinfo : EIATTR_PARAM_CBANK
	.align		4
        /*0618*/ 	.byte	0x04, 0x0a
        /*061a*/ 	.short	(.L_89 - .L_88)
	.align		4
.L_88:
        /*061c*/ 	.word	index@(.nv.constant0.attn_fwd)
        /*0620*/ 	.short	0x0380
        /*0622*/ 	.short	0x0088


	//----- nvinfo : EIATTR_SW_WAR
	.align		4
.L_89:
        /*0624*/ 	.byte	0x04, 0x36
        /*0626*/ 	.short	(.L_91 - .L_90)
.L_90:
        /*0628*/ 	.word	0x00000008
.L_91:


//--------------------- .nv.compat                --------------------------
	.section	.nv.compat,"",@"SHT_CUDA_COMPAT_INFO"
	.align	4
        /*0000*/ 	.byte	0x02, 0x02, 0x02, 0x00, 0x02, 0x05, 0x05, 0x00, 0x02, 0x03, 0x00, 0x00, 0x02, 0x06, 0x01, 0x00


//--------------------- .nv.callgraph             --------------------------
	.section	.nv.callgraph,"",@"SHT_CUDA_CALLGRAPH"
	.align	4
	.sectionentsize	8
	.align		4
        /*0000*/ 	.word	0x00000000
	.align		4
        /*0004*/ 	.word	0xffffffff
	.align		4
        /*0008*/ 	.word	0x00000000
	.align		4
        /*000c*/ 	.word	0xfffffffe
	.align		4
        /*0010*/ 	.word	0x00000000
	.align		4
        /*0014*/ 	.word	0xfffffffd
	.align		4
        /*0018*/ 	.word	0x00000000
	.align		4
        /*001c*/ 	.word	0xfffffffc


//--------------------- .nv.constant4             --------------------------
	.section	.nv.constant4,"a",@progbits
	.align	8
	.align		8
.nv.constant4:
        /*0000*/ 	.dword	_$_str


//--------------------- .text.attn_fwd            --------------------------
	.section	.text.attn_fwd,"ax",@progbits
	.align	128
        .global         attn_fwd
        .type           attn_fwd,@function
        .size           attn_fwd,(.L_x_28 - attn_fwd)
        .other          attn_fwd,@"STO_CUDA_ENTRY STV_DEFAULT"
attn_fwd:
.text.attn_fwd:
[----:B------:R-:W0:Y:S01]  /*0000*/  LDC R1, c[0x0][0x37c] ;  /* 0x0000df00ff017b82 */ /* 0x000e220000000800 */
[----:B------:R-:W1:Y:S01]  /*0010*/  S2R R0, SR_TID.X ;  /* 0x0000000000007919 */ /* 0x000e620000002100 */
[----:B0-----:R-:W-:Y:S01]  /*0020*/  VIADD R1, R1, 0xfffffeb0 ;  /* 0xfffffeb001017836 */ /* 0x001fe20000000000 */
[----:B-1----:R-:W-:-:S13]  /*0030*/  ISETP.GE.U32.AND P0, PT, R0, 0x20, PT ;  /* 0x000000200000780c */ /* 0x002fda0003f06070 */
[----:B------:R-:W-:Y:S02]  /*0040*/  VOTEU.ANY UP0, P0 ;  /* 0x0000000000ff7886 */ /* 0x000fe40000000100 */
[----:B------:R-:W-:Y:S05]  /*0050*/  BRA.U UP0, `(.L_x_0) ;  /* 0x0000000100b87547 */ /* 0x000fea000b800000 */
[----:B------:R-:W0:Y:S01]  /*0060*/  S2UR UR6, SR_CgaCtaId ;  /* 0x00000000000679c3 */ /* 0x000e220000008800 */
[----:B------:R-:W-:Y:S01]  /*0070*/  NOP ;  /* 0x0000000000007918 */ /* 0x000fe20000000000 */
[----:B------:R-:W-:Y:S02]  /*0080*/  UMOV UR4, 0x40 ;  /* 0x0000004000047882 */ /* 0x000fe40000000000 */
[----:B0-----:R-:W-:-:S09]  /*0090*/  ULEA UR4, UR6, UR4, 0x18 ;  /* 0x0000000406047291 */ /* 0x001fd2000f8ec0ff */
[----:B------:R-:W0:Y:S01]  /*00a0*/  LDS.U8 R0, [UR4] ;  /* 0x00000004ff007984 */ /* 0x000e220008000000 */
[----:B------:R-:W-:Y:S02]  /*00b0*/  UMOV UR4, 0x400 ;  /* 0x0000040000047882 */ /* 0x000fe40000000000 */
[----:B------:R-:W-:Y:S01]  /*00c0*/  ULEA UR4, UR6, UR4, 0x18 ;  /* 0x0000000406047291 */ /* 0x000fe2000f8ec0ff */
[----:B0-----:R-:W-:-:S13]  /*00d0*/  ISETP.NE.AND P0, PT, R0, RZ, PT ;  /* 0x000000ff0000720c */ /* 0x001fda0003f05270 */
[----:B------:R-:W-:Y:S05]  /*00e0*/  @P0 BRA `(.L_x_1) ;  /* 0x00000000007c0947 */ /* 0x000fea0003800000 */
[----:B------:R-:W-:-:S13]  /*00f0*/  ELECT P0, URZ, PT ;  /* 0x0000000000ff782f */ /* 0x000fda0003800000 */
[----:B------:R-:W-:Y:S05]  /*0100*/  @!P0 BRA `(.L_x_2) ;  /* 0x0000000000848947 */ /* 0x000fea0003800000 */
[----:B------:R-:W-:Y:S01]  /*0110*/  UMOV UR5, 0x4 ;  /* 0x0000000400057882 */ /* 0x000fe20000000000 */
[----:B------:R-:W-:Y:S02]  /*0120*/  IMAD.MOV.U32 R4, RZ, RZ, 0x1 ;  /* 0x00000001ff047424 */ /* 0x000fe400078e00ff */
[----:B------:R-:W-:Y:S02]  /*0130*/  IMAD.MOV.U32 R5, RZ, RZ, 0xf ;  /* 0x0000000fff057424 */ /* 0x000fe400078e00ff */
[----:B------:R-:W-:Y:S04]  /*0140*/  DEPBAR.LE SB0, 0x36 ;  /* 0x00008d800000791a */ /* 0x000fe80000000000 */
[----:B------:R-:W0:Y:S02]  /*0150*/  UTCATOMSWS.FIND_AND_SET.ALIGN UP1, UR5, UR5 ;  /* 0x00000005000575e3 */ /* 0x000e240008020800 */
[----:B0-----:R-:W-:-:S04]  /*0160*/  PLOP3.LUT P0, PT, PT, PT, UP1, 0x80, 0x8 ;  /* 0x000000000008781c */ /* 0x001fc80003f0f018 */
[----:B------:R-:W-:-:S04]  /*0170*/  SEL R0, RZ, 0xffffffff, !P0 ;  /* 0xffffffffff007807 */ /* 0x000fc80004000000 */
[----:B------:R-:W-:Y:S01]  /*0180*/  ISETP.NE.AND P0, PT, R0, RZ, PT ;  /* 0x000000ff0000720c */ /* 0x000fe20003f05270 */
[----:B------:R-:W-:-:S12]  /*0190*/  IMAD.U32 R0, RZ, RZ, UR5 ;  /* 0x00000005ff007e24 */ /* 0x000fd8000f8e00ff */
[----:B------:R-:W-:Y:S05]  /*01a0*/  @P0 BRA `(.L_x_3) ;  /* 0x0000000000240947 */ /* 0x000fea0003800000 */
.L_x_4:
[----:B------:R-:W-:Y:S05]  /*01b0*/  NANOSLEEP 0x64 ;  /* 0x000000640000795d */ /* 0x000fea0003800000 */
[----:B------:R-:W-:-:S05]  /*01c0*/  UMOV UR5, 0x4 ;  /* 0x0000000400057882 */ /* 0x000fca0000000000 */
[----:B------:R-:W-:Y:S04]  /*01d0*/  DEPBAR.LE SB0, 0x36 ;  /* 0x00008d800000791a */ /* 0x000fe80000000000 */
[----:B------:R-:W0:Y:S02]  /*01e0*/  UTCATOMSWS.FIND_AND_SET.ALIGN UP1, UR5, UR5 ;  /* 0x00000005000575e3 */ /* 0x000e240008020800 */
[----:B0-----:R-:W-:-:S04]  /*01f0*/  PLOP3.LUT P0, PT, PT, PT, UP1, 0x80, 0x8 ;  /* 0x000000000008781c */ /* 0x001fc80003f0f018 */
[----:B------:R-:W-:-:S04]  /*0200*/  SEL R0, RZ, 0xffffffff, !P0 ;  /* 0xffffffffff007807 */ /* 0x000fc80004000000 */
[----:B------:R-:W-:Y:S01]  /*0210*/  ISETP.NE.AND P0, PT, R0, RZ, PT ;  /* 0x000000ff0000720c */ /* 0x000fe20003f05270 */
[----:B------:R-:W-:-:S12]  /*0220*/  IMAD.U32 R0, RZ, RZ, UR5 ;  /* 0x00000005ff007e24 */ /* 0x000fd8000f8e00ff */
[----:B------:R-:W-:Y:S05]  /*0230*/  @!P0 BRA `(.L_x_4) ;  /* 0xfffffffc00dc8947 */ /* 0x000fea000383ffff */
.L_x_3:
[----:B------:R-:W-:Y:S01]  /*0240*/  IADD3 R3, PT, PT, R0, 0x10, RZ ;  /* 0x0000001000037810 */ /* 0x000fe20007ffe0ff */
[----:B------:R-:W-:Y:S01]  /*0250*/  UMOV UR5, 0x50 ;  /* 0x0000005000057882 */ /* 0x000fe20000000000 */
[----:B------:R-:W-:Y:S01]  /*0260*/  SHF.L.U32 R2, R5, R0, RZ ;  /* 0x0000000005027219 */ /* 0x000fe200000006ff */
[----:B------:R-:W-:Y:S01]  /*0270*/  ULEA UR5, UR6, UR5, 0x18 ;  /* 0x0000000506057291 */ /* 0x000fe2000f8ec0ff */
[----:B------:R-:W-:Y:S01]  /*0280*/  SHF.L.U32 R3, R4, R3, RZ ;  /* 0x0000000304037219 */ /* 0x000fe200000006ff */
[----:B------:R-:W-:-:S03]  /*0290*/  IMAD.SHL.U32 R0, R0, 0x20, RZ ;  /* 0x0000002000007824 */ /* 0x000fc600078e00ff */
[----:B------:R-:W-:-:S05]  /*02a0*/  LOP3.LUT R2, R3, R2, RZ, 0xfc, !PT ;  /* 0x0000000203027212 */ /* 0x000fca00078efcff */
[----:B------:R0:W-:Y:S04]  /*02b0*/  ATOMS.OR RZ, [UR5], R2 ;  /* 0x00000002ffff798c */ /* 0x0001e8000b000005 */
[----:B------:R0:W-:Y:S01]  /*02c0*/  STS [UR4], R0 ;  /* 0x00000000ff007988 */ /* 0x0001e20008000804 */
[----:B------:R-:W-:Y:S05]  /*02d0*/  BRA `(.L_x_2) ;  /* 0x0000000000107947 */ /* 0x000fea0003800000 */
.L_x_1:
[----:B------:R-:W-:Y:S01]  /*02e0*/  IMAD.MOV.U32 R0, RZ, RZ, -0x1 ;  /* 0xffffffffff007424 */ /* 0x000fe200078e00ff */
[----:B------:R-:W-:-:S04]  /*02f0*/  MOV R2, 0x320 ;  /* 0x0000032000027802 */ /* 0x000fc80000000f00 */
[----:B------:R0:W-:Y:S03]  /*0300*/  STS [UR4], R0 ;  /* 0x00000000ff007988 */ /* 0x0001e60008000804 */
[----:B0-----:R-:W-:Y:S05]  /*0310*/  CALL.REL.NOINC `($__internal_1_$__cuda_sm10x_tcgen05_guardrail_trap_phase_invalid_during_alloc) ;  /* 0x000000e0003c7944 */ /* 0x001fea0003c00000 */
.L_x_2:
[----:B------:R-:W-:Y:S05]  /*0320*/  WARPSYNC.ALL ;  /* 0x0000000000007948 */ /* 0x000fea0003800000 */
[----:B------:R-:W-:Y:S01]  /*0330*/  NOP ;  /* 0x0000000000007918 */ /* 0x000fe20000000000 */
.L_x_0:
[----:B------:R-:W1:Y:S01]  /*0340*/  S2R R71, SR_TID.X ;  /* 0x0000000000477919 */ /* 0x000e620000002100 */
[----:B------:R-:W2:Y:S01]  /*0350*/  S2UR UR22, SR_CTAID.X ;  /* 0x00000000001679c3 */ /* 0x000ea20000002500 */
[----:B------:R-:W3:Y:S01]  /*0360*/  LDCU.64 UR4, c[0x0][0x3b0] ;  /* 0x00007600ff0477ac */ /* 0x000ee20008000a00 */
[----:B------:R-:W-:Y:S01]  /*0370*/  UMOV UR16, 0x400 ;  /* 0x0000040000107882 */ /* 0x000fe20000000000 */
[----:B------:R-:W4:Y:S05]  /*0380*/  LDCU.64 UR28, c[0x0][0x358] ;  /* 0x00006b00ff1c77ac */ /* 0x000f2a0008000a00 */
[----:B------:R-:W0:Y:S08]  /*0390*/  LDC R48, c[0x0][0x3b8] ;  /* 0x0000ee00ff307b82 */ /* 0x000e300000000800 */
[----:B------:R-:W3:Y:S08]  /*03a0*/  S2UR UR7, SR_CTAID.Y ;  /* 0x00000000000779c3 */ /* 0x000ef00000002600 */
[----:B------:R-:W0:Y:S01]  /*03b0*/  S2UR UR6, SR_CgaCtaId ;  /* 0x00000000000679c3 */ /* 0x000e220000008800 */
[----:B--2---:R-:W-:Y:S01]  /*03c0*/  USHF.L.U32 UR22, UR22, 0x6, URZ ;  /* 0x0000000616167899 */ /* 0x004fe200080006ff */
[----:B-1----:R-:W-:-:S06]  /*03d0*/  SHF.R.U32.HI R44, RZ, 0x6, R71 ;  /* 0x00000006ff2c7819 */ /* 0x002fcc0000011647 */
[----:B------:R-:W1:Y:S01]  /*03e0*/  LDC.64 R42, c[0x0][0x380] ;  /* 0x0000e000ff2a7b82 */ /* 0x000e620000000a00 */
[----:B0-----:R-:W-:Y:S01]  /*03f0*/  IMAD.U32 R0, RZ, RZ, UR22 ;  /* 0x00000016ff007e24 */ /* 0x001fe2000f8e00ff */
[----:B------:R-:W-:-:S04]  /*0400*/  SGXT.U32 R44, R44, 0x1 ;  /* 0x000000012c2c781a */ /* 0x000fc80000000000 */
[----:B------:R-:W-:Y:S01]  /*0410*/  LOP3.LUT R2, R0, 0x3f, R71, 0xf8, !PT ;  /* 0x0000003f00027812 */ /* 0x000fe200078ef847 */
[----:B------:R-:W-:Y:S01]  /*0420*/  IMAD R4, R44, R48, RZ ;  /* 0x000000302c047224 */ /* 0x000fe200078e02ff */
[----:B---3--:R-:W-:Y:S01]  /*0430*/  UIMAD UR4, UR7, UR4, URZ ;  /* 0x00000004070472a4 */ /* 0x008fe2000f8e02ff */
[----:B------:R-:W0:Y:S02]  /*0440*/  LDC.64 R150, c[0x0][0x3c0] ;  /* 0x0000f000ff967b82 */ /* 0x000e240000000a00 */
[----:B------:R-:W-:Y:S02]  /*0450*/  IMAD R0, R2, UR5, RZ ;  /* 0x0000000502007c24 */ /* 0x000fe4000f8e02ff */
[----:B------:R-:W-:Y:S01]  /*0460*/  IMAD R5, R48, 0x2, R4 ;  /* 0x0000000230057824 */ /* 0x000fe200078e0204 */
[----:B------:R-:W-:Y:S01]  /*0470*/  USHF.L.U32 UR8, UR4, 0x1, URZ ;  /* 0x0000000104087899 */ /* 0x000fe200080006ff */
[----:B------:R-:W-:Y:S01]  /*0480*/  IMAD.SHL.U32 R3, R0, 0x2, RZ ;  /* 0x0000000200037824 */ /* 0x000fe200078e00ff */
[----:B------:R-:W-:Y:S01]  /*0490*/  ULEA UR16, UR6, UR16, 0x18 ;  /* 0x0000001006107291 */ /* 0x000fe2000f8ec0ff */
[----:B------:R-:W-:Y:S01]  /*04a0*/  BAR.SYNC.DEFER_BLOCKING 0x0 ;  /* 0x0000000000007b1d */ /* 0x000fe20000010000 */
[----:B------:R-:W-:Y:S01]  /*04b0*/  LEA R11, R48, R5, 0x1 ;  /* 0x00000005300b7211 */ /* 0x000fe200078e08ff */
[----:B------:R-:W-:Y:S01]  /*04c0*/  UIMAD.WIDE UR4, UR4, 0x2, URZ ;  /* 0x00000002040478a5 */ /* 0x000fe2000f8e02ff */
[----:B------:R-:W-:-:S05]  /*04d0*/  IMAD.HI R0, R0, 0x2, RZ ;  /* 0x0000000200007827 */ /* 0x000fca00078e02ff */
[----:B------:R-:W2:Y:S01]  /*04e0*/  LDC.64 R80, c[0x0][0x388] ;  /* 0x0000e200ff507b82 */ /* 0x000ea20000000a00 */
[----:B-1----:R-:W-:Y:S01]  /*04f0*/  IADD3 R42, P0, P1, R3, UR8, R42 ;  /* 0x00000008032a7c10 */ /* 0x002fe2000f91e02a */
[----:B------:R-:W-:-:S03]  /*0500*/  IMAD R13, R48, 0x2, R11 ;  /* 0x00000002300d7824 */ /* 0x000fc600078e020b */
[----:B------:R-:W-:Y:S01]  /*0510*/  IADD3.X R46, PT, PT, R0, UR5, R43, P0, P1 ;  /* 0x00000005002e7c10 */ /* 0x000fe200087e242b */
[----:B------:R-:W-:Y:S01]  /*0520*/  IMAD R12, R48, 0x2, R13 ;  /* 0x00000002300c7824 */ /* 0x000fe200078e020d */
[C---:B------:R-:W-:Y:S01]  /*0530*/  LEA R6, P0, R4.reuse, R42, 0x1 ;  /* 0x0000002a04067211 */ /* 0x040fe200078008ff */
[----:B------:R-:W1:Y:S03]  /*0540*/  LDCU UR4, c[0x0][0x3c8] ;  /* 0x00007900ff0477ac */ /* 0x000e660008000800 */
[----:B------:R-:W-:Y:S02]  /*0550*/  LEA.HI.X.SX32 R7, R4, R46, 0x1, P0 ;  /* 0x0000002e04077211 */ /* 0x000fe400000f0eff */
[-C--:B------:R-:W-:Y:S02]  /*0560*/  LEA R2, P1, R12, R42.reuse, 0x1 ;  /* 0x0000002a0c027211 */ /* 0x080fe400078208ff */
[C---:B------:R-:W-:Y:S01]  /*0570*/  LEA R8, P0, R5.reuse, R42, 0x1 ;  /* 0x0000002a05087211 */ /* 0x040fe200078008ff */
[----:B------:R-:W3:Y:S01]  /*0580*/  LDS R47, [UR16] ;  /* 0x00000010ff2f7984 */ /* 0x000ee20008000800 */
[----:B------:R-:W-:Y:S01]  /*0590*/  IMAD R15, R48, 0x2, R12 ;  /* 0x00000002300f7824 */ /* 0x000fe200078e020c */
[-C--:B------:R-:W-:Y:S01]  /*05a0*/  LEA.HI.X.SX32 R3, R12, R46.reuse, 0x1, P1 ;  /* 0x0000002e0c037211 */ /* 0x080fe200008f0eff */
[----:B------:R-:W-:Y:S01]  /*05b0*/  BAR.SYNC.DEFER_BLOCKING 0x0 ;  /* 0x0000000000007b1d */ /* 0x000fe20000010000 */
[----:B------:R-:W-:-:S02]  /*05c0*/  LEA.HI.X.SX32 R9, R5, R46, 0x1, P0 ;  /* 0x0000002e05097211 */ /* 0x000fc400000f0eff */
[-C--:B------:R-:W-:Y:S01]  /*05d0*/  LEA R12, P0, R13, R42.reuse, 0x1 ;  /* 0x0000002a0d0c7211 */ /* 0x080fe200078008ff */
[C---:B------:R-:W-:Y:S01]  /*05e0*/  IMAD R17, R48.reuse, 0x2, R15 ;  /* 0x0000000230117824 */ /* 0x040fe200078e020f */
[----:B------:R-:W-:Y:S02]  /*05f0*/  LEA R10, P1, R11, R42, 0x1 ;  /* 0x0000002a0b0a7211 */ /* 0x000fe400078208ff */
[----:B------:R-:W-:Y:S01]  /*0600*/  LEA.HI.X.SX32 R13, R13, R46, 0x1, P0 ;  /* 0x0000002e0d0d7211 */ /* 0x000fe200000f0eff */
[----:B------:R-:W-:Y:S01]  /*0610*/  IMAD R19, R48, 0x2, R17 ;  /* 0x0000000230137824 */ /* 0x000fe200078e0211 */
[----:B------:R-:W-:Y:S02]  /*0620*/  LEA R14, P0, R15, R42, 0x1 ;  /* 0x0000002a0f0e7211 */ /* 0x000fe400078008ff */
[-C--:B------:R-:W-:Y:S02]  /*0630*/  LEA.HI.X.SX32 R11, R11, R46.reuse, 0x1, P1 ;  /* 0x0000002e0b0b7211 */ /* 0x080fe400008f0eff */
[----:B------:R-:W-:-:S02]  /*0640*/  LEA.HI.X.SX32 R15, R15, R46, 0x1, P0 ;  /* 0x0000002e0f0f7211 */ /* 0x000fc400000f0eff */
[----:B------:R-:W-:-:S04]  /*0650*/  LEA R16, P0, R17, R42, 0x1 ;  /* 0x0000002a11107211 */ /* 0x000fc800078008ff */
[----:B------:R-:W-:Y:S01]  /*0660*/  LEA.HI.X.SX32 R17, R17, R46, 0x1, P0 ;  /* 0x0000002e11117211 */ /* 0x000fe200000f0eff */
[----:B----4-:R4:W5:Y:S04]  /*0670*/  LDG.E.U16 R2, desc[UR28][R2.64] ;  /* 0x0000001c02027981 */ /* 0x010968000c1e1500 */
[----:B------:R0:W5:Y:S04]  /*0680*/  LDG.E.U16 R5, desc[UR28][R10.64] ;  /* 0x0000001c0a057981 */ /* 0x000168000c1e1500 */
[----:B------:R-:W5:Y:S01]  /*0690*/  LDG.E.U16 R0, desc[UR28][R6.64] ;  /* 0x0000001c06007981 */ /* 0x000f62000c1e1500 */
[----:B----4-:R-:W-:-:S03]  /*06a0*/  LEA R3, R48, R19, 0x1 ;  /* 0x0000001330037211 */ /* 0x010fc600078e08ff */
[----:B------:R-:W5:Y:S01]  /*06b0*/  LDG.E.U16 R4, desc[UR28][R8.64] ;  /* 0x0000001c08047981 */ /* 0x000f62000c1e1500 */
[----:B------:R-:W-:Y:S01]  /*06c0*/  LEA R20, P0, R3, R42, 0x1 ;  /* 0x0000002a03147211 */ /* 0x000fe200078008ff */
[----:B0-----:R-:W-:-:S03]  /*06d0*/  IMAD R10, R48, 0x2, R3 ;  /* 0x00000002300a7824 */ /* 0x001fc600078e0203 */
[----:B------:R-:W-:Y:S01]  /*06e0*/  LEA.HI.X.SX32 R21, R3, R46, 0x1, P0 ;  /* 0x0000002e03157211 */ /* 0x000fe200000f0eff */
[----:B------:R-:W-:Y:S01]  /*06f0*/  IMAD R3, R48, 0x2, R10 ;  /* 0x0000000230037824 */ /* 0x000fe200078e020a */
[----:B------:R0:W5:Y:S01]  /*0700*/  LDG.E.U16 R6, desc[UR28][R12.64] ;  /* 0x0000001c0c067981 */ /* 0x000162000c1e1500 */
[CC--:B------:R-:W-:Y:S02]  /*0710*/  LEA R22, P0, R10.reuse, R42.reuse, 0x1 ;  /* 0x0000002a0a167211 */ /* 0x0c0fe400078008ff */
[----:B------:R-:W-:Y:S01]  /*0720*/  LEA R18, P1, R19, R42, 0x1 ;  /* 0x0000002a13127211 */ /* 0x000fe200078208ff */
[----:B------:R4:W5:Y:S01]  /*0730*/  LDG.E.U16 R7, desc[UR28][R14.64] ;  /* 0x0000001c0e077981 */ /* 0x000962000c1e1500 */
[----:B------:R-:W-:-:S03]  /*0740*/  LEA.HI.X.SX32 R23, R10, R46, 0x1, P0 ;  /* 0x0000002e0a177211 */ /* 0x000fc600000f0eff */
[----:B------:R-:W5:Y:S01]  /*0750*/  LDG.E.U16 R9, desc[UR28][R16.64] ;  /* 0x0000001c10097981 */ /* 0x000f62000c1e1500 */
[C---:B0-----:R-:W-:Y:S01]  /*0760*/  IMAD R12, R48.reuse, 0x2, R3 ;  /* 0x00000002300c7824 */ /* 0x041fe200078e0203 */
[----:B------:R-:W-:Y:S02]  /*0770*/  LEA R24, P0, R3, R42, 0x1 ;  /* 0x0000002a03187211 */ /* 0x000fe400078008ff */
[----:B------:R-:W5:Y:S01]  /*0780*/  LDG.E.U16 R10, desc[UR28][R20.64] ;  /* 0x0000001c140a7981 */ /* 0x000f62000c1e1500 */
[C---:B----4-:R-:W-:Y:S01]  /*0790*/  IMAD R14, R48.reuse, 0x2, R12 ;  /* 0x00000002300e7824 */ /* 0x050fe200078e020c */
[-C--:B------:R-:W-:Y:S02]  /*07a0*/  LEA.HI.X.SX32 R19, R19, R46.reuse, 0x1, P1 ;  /* 0x0000002e13137211 */ /* 0x080fe400008f0eff */
[----:B------:R-:W5:Y:S01]  /*07b0*/  LDG.E.U16 R11, desc[UR28][R22.64] ;  /* 0x0000001c160b7981 */ /* 0x000f62000c1e1500 */
[----:B------:R-:W-:Y:S01]  /*07c0*/  LEA.HI.X.SX32 R25, R3, R46, 0x1, P0 ;  /* 0x0000002e03197211 */ /* 0x000fe200000f0eff */
[----:B------:R-:W-:Y:S01]  /*07d0*/  IMAD R3, R48, 0x2, R14 ;  /* 0x0000000230037824 */ /* 0x000fe200078e020e */
[C---:B------:R-:W-:Y:S01]  /*07e0*/  LEA R28, P0, R14.reuse, R42, 0x1 ;  /* 0x0000002a0e1c7211 */ /* 0x040fe200078008ff */
[----:B------:R0:W5:Y:S03]  /*07f0*/  LDG.E.U16 R8, desc[UR28][R18.64] ;  /* 0x0000001c12087981 */ /* 0x000166000c1e1500 */
[----:B------:R-:W-:Y:S01]  /*0800*/  LEA.HI.X.SX32 R29, R14, R46, 0x1, P0 ;  /* 0x0000002e0e1d7211 */ /* 0x000fe200000f0eff */
[----:B------:R4:W5:Y:S01]  /*0810*/  LDG.E.U16 R13, desc[UR28][R24.64] ;  /* 0x0000001c180d7981 */ /* 0x000962000c1e1500 */
[----:B------:R-:W-:-:S02]  /*0820*/  LEA R15, R48, R3, 0x1 ;  /* 0x00000003300f7211 */ /* 0x000fc400078e08ff */
[-C--:B------:R-:W-:Y:S01]  /*0830*/  LEA R26, P1, R12, R42.reuse, 0x1 ;  /* 0x0000002a0c1a7211 */ /* 0x080fe200078208ff */
[----:B------:R1:W5:Y:S01]  /*0840*/  LDG.E.U16 R14, desc[UR28][R28.64] ;  /* 0x0000001c1c0e7981 */ /* 0x000362000c1e1500 */
[----:B0-----:R-:W-:-:S04]  /*0850*/  LEA R18, P0, R3, R42, 0x1 ;  /* 0x0000002a03127211 */ /* 0x001fc800078008ff */
[-C--:B------:R-:W-:Y:S01]  /*0860*/  LEA.HI.X.SX32 R19, R3, R46.reuse, 0x1, P0 ;  /* 0x0000002e03137211 */ /* 0x080fe200000f0eff */
[----:B------:R-:W-:Y:S01]  /*0870*/  IMAD R3, R48, 0x2, R15 ;  /* 0x0000000230037824 */ /* 0x000fe200078e020f */
[----:B------:R-:W-:Y:S02]  /*0880*/  LEA.HI.X.SX32 R27, R12, R46, 0x1, P1 ;  /* 0x0000002e0c1b7211 */ /* 0x000fe400008f0eff */
[-C--:B------:R-:W-:Y:S01]  /*0890*/  LEA R20, P0, R15, R42.reuse, 0x1 ;  /* 0x0000002a0f147211 */ /* 0x080fe200078008ff */
[C---:B------:R-:W-:Y:S01]  /*08a0*/  IMAD R16, R48.reuse, 0x2, R3 ;  /* 0x0000000230107824 */ /* 0x040fe200078e0203 */
[----:B------:R-:W-:Y:S01]  /*08b0*/  LEA R22, P1, R3, R42, 0x1 ;  /* 0x0000002a03167211 */ /* 0x000fe200078208ff */
[----:B------:R0:W5:Y:S01]  /*08c0*/  LDG.E.U16 R12, desc[UR28][R26.64] ;  /* 0x0000001c1a0c7981 */ /* 0x000162000c1e1500 */
[-C--:B------:R-:W-:Y:S02]  /*08d0*/  LEA.HI.X.SX32 R21, R15, R46.reuse, 0x1, P0 ;  /* 0x0000002e0f157211 */ /* 0x080fe400000f0eff */
[----:B------:R-:W-:Y:S01]  /*08e0*/  LEA.HI.X.SX32 R23, R3, R46, 0x1, P1 ;  /* 0x0000002e03177211 */ /* 0x000fe200008f0eff */
[----:B------:R-:W-:Y:S01]  /*08f0*/  IMAD R3, R48, 0x2, R16 ;  /* 0x0000000230037824 */ /* 0x000fe200078e0210 */
[C---:B----4-:R-:W-:Y:S01]  /*0900*/  LEA R24, P0, R16.reuse, R42, 0x1 ;  /* 0x0000002a10187211 */ /* 0x050fe200078008ff */
[----:B------:R-:W5:Y:S03]  /*0910*/  LDG.E.U16 R15, desc[UR28][R18.64] ;  /* 0x0000001c120f7981 */ /* 0x000f66000c1e1500 */
[----:B------:R-:W-:Y:S01]  /*0920*/  LEA.HI.X.SX32 R25, R16, R46, 0x1, P0 ;  /* 0x0000002e10197211 */ /* 0x000fe200000f0eff */
[C---:B-1----:R-:W-:Y:S01]  /*0930*/  IMAD R29, R48.reuse, 0x2, R3 ;  /* 0x00000002301d7824 */ /* 0x042fe200078e0203 */
[C---:B0-----:R-:W-:Y:S01]  /*0940*/  LEA R26, P0, R3.reuse, R42, 0x1 ;  /* 0x0000002a031a7211 */ /* 0x041fe200078008ff */
[----:B------:R0:W5:Y:S03]  /*0950*/  LDG.E.U16 R16, desc[UR28][R22.64] ;  /* 0x0000001c16107981 */ /* 0x000166000c1e1500 */
[----:B------:R-:W-:Y:S01]  /*0960*/  LEA.HI.X.SX32 R27, R3, R46, 0x1, P0 ;  /* 0x0000002e031b7211 */ /* 0x000fe200000f0eff */
[C---:B------:R-:W-:Y:S01]  /*0970*/  IMAD R3, R48.reuse, 0x2, R29 ;  /* 0x0000000230037824 */ /* 0x040fe200078e021d */
[-C--:B------:R-:W-:Y:S01]  /*0980*/  LEA R28, P0, R29, R42.reuse, 0x1 ;  /* 0x0000002a1d1c7211 */ /* 0x080fe200078008ff */
[----:B------:R1:W5:Y:S03]  /*0990*/  LDG.E.U16 R18, desc[UR28][R24.64] ;  /* 0x0000001c18127981 */ /* 0x000366000c1e1500 */
[----:B------:R-:W-:Y:S01]  /*09a0*/  LEA R30, P1, R3, R42, 0x1 ;  /* 0x0000002a031e7211 */ /* 0x000fe200078208ff */
[----:B------:R-:W5:Y:S01]  /*09b0*/  LDG.E.U16 R17, desc[UR28][R20.64] ;  /* 0x0000001c14117981 */ /* 0x000f62000c1e1500 */
[----:B------:R-:W-:-:S02]  /*09c0*/  LEA R33, R48, R3, 0x1 ;  /* 0x0000000330217211 */ /* 0x000fc400078e08ff */
[-C--:B------:R-:W-:Y:S01]  /*09d0*/  LEA.HI.X.SX32 R29, R29, R46.reuse, 0x1, P0 ;  /* 0x0000002e1d1d7211 */ /* 0x080fe200000f0eff */
[----:B------:R-:W5:Y:S01]  /*09e0*/  LDG.E.U16 R19, desc[UR28][R26.64] ;  /* 0x0000001c1a137981 */ /* 0x000f62000c1e1500 */
[----:B------:R-:W-:Y:S01]  /*09f0*/  LEA.HI.X.SX32 R31, R3, R46, 0x1, P1 ;  /* 0x0000002e031f7211 */ /* 0x000fe200008f0eff */
[----:B------:R-:W-:Y:S01]  /*0a00*/  IMAD R3, R48, 0x2, R33 ;  /* 0x0000000230037824 */ /* 0x000fe200078e0221 */
[----:B------:R-:W-:-:S03]  /*0a10*/  LEA R32, P0, R33, R42, 0x1 ;  /* 0x0000002a21207211 */ /* 0x000fc600078008ff */
[----:B------:R4:W5:Y:S01]  /*0a20*/  LDG.E.U16 R20, desc[UR28][R30.64] ;  /* 0x0000001c1e147981 */ /* 0x000962000c1e1500 */
[----:B------:R-:W-:Y:S01]  /*0a30*/  LEA.HI.X.SX32 R33, R33, R46, 0x1, P0 ;  /* 0x0000002e21217211 */ /* 0x000fe200000f0eff */
[C---:B0-----:R-:W-:Y:S01]  /*0a40*/  IMAD R23, R48.reuse, 0x2, R3 ;  /* 0x0000000230177824 */ /* 0x041fe200078e0203 */
[C---:B------:R-:W-:Y:S01]  /*0a50*/  LEA R34, P0, R3.reuse, R42, 0x1 ;  /* 0x0000002a03227211 */ /* 0x040fe200078008ff */
[----:B------:R-:W5:Y:S03]  /*0a60*/  LDG.E.U16 R21, desc[UR28][R28.64] ;  /* 0x0000001c1c157981 */ /* 0x000f66000c1e1500 */
[----:B------:R-:W-:Y:S01]  /*0a70*/  LEA.HI.X.SX32 R35, R3, R46, 0x1, P0 ;  /* 0x0000002e03237211 */ /* 0x000fe200000f0eff */
[C---:B------:R-:W-:Y:S01]  /*0a80*/  IMAD R3, R48.reuse, 0x2, R23 ;  /* 0x0000000230037824 */ /* 0x040fe200078e0217 */
[-C--:B------:R-:W-:Y:S01]  /*0a90*/  LEA R36, P0, R23, R42.reuse, 0x1 ;  /* 0x0000002a17247211 */ /* 0x080fe200078008ff */
[----:B------:R0:W5:Y:S02]  /*0aa0*/  LDG.E.U16 R22, desc[UR28][R32.64] ;  /* 0x0000001c20167981 */ /* 0x000164000c1e1500 */
[----:B-1----:R-:W-:Y:S01]  /*0ab0*/  IMAD R24, R48, 0x2, R3 ;  /* 0x0000000230187824 */ /* 0x002fe200078e0203 */
[----:B------:R-:W-:-:S02]  /*0ac0*/  LEA R38, P1, R3, R42, 0x1 ;  /* 0x0000002a03267211 */ /* 0x000fc400078208ff */
[-C--:B------:R-:W-:Y:S02]  /*0ad0*/  LEA.HI.X.SX32 R37, R23, R46.reuse, 0x1, P0 ;  /* 0x0000002e17257211 */ /* 0x080fe400000f0eff */
[----:B------:R-:W-:Y:S01]  /*0ae0*/  LEA.HI.X.SX32 R39, R3, R46, 0x1, P1 ;  /* 0x0000002e03277211 */ /* 0x000fe200008f0eff */
[----:B------:R-:W-:Y:S01]  /*0af0*/  IMAD R3, R48, 0x2, R24 ;  /* 0x0000000230037824 */ /* 0x000fe200078e0218 */
[C---:B------:R-:W-:Y:S01]  /*0b00*/  LEA R40, P0, R24.reuse, R42, 0x1 ;  /* 0x0000002a18287211 */ /* 0x040fe200078008ff */
[----:B------:R1:W5:Y:S03]  /*0b10*/  LDG.E.U16 R23, desc[UR28][R34.64] ;  /* 0x0000001c22177981 */ /* 0x000366000c1e1500 */
[----:B------:R-:W-:Y:S01]  /*0b20*/  LEA.HI.X.SX32 R41, R24, R46, 0x1, P0 ;  /* 0x0000002e18297211 */ /* 0x000fe200000f0eff */
[----:B------:R1:W5:Y:S01]  /*0b30*/  LDG.E.U16 R25, desc[UR28][R36.64] ;  /* 0x0000001c24197981 */ /* 0x000362000c1e1500 */
[----:B----4-:R-:W-:-:S02]  /*0b40*/  LEA R30, P0, R3, R42, 0x1 ;  /* 0x0000002a031e7211 */ /* 0x010fc400078008ff */
[----:B------:R-:W-:Y:S01]  /*0b50*/  LEA R27, R48, R3, 0x1 ;  /* 0x00000003301b7211 */ /* 0x000fe200078e08ff */
[----:B------:R4:W5:Y:S01]  /*0b60*/  LDG.E.U16 R24, desc[UR28][R38.64] ;  /* 0x0000001c26187981 */ /* 0x000962000c1e1500 */
[----:B------:R-:W-:-:S03]  /*0b70*/  LEA.HI.X.SX32 R31, R3, R46, 0x1, P0 ;  /* 0x0000002e031f7211 */ /* 0x000fc600000f0eff */
[C---:B------:R-:W-:Y:S01]  /*0b80*/  IMAD R3, R48.reuse, 0x2, R27 ;  /* 0x0000000230037824 */ /* 0x040fe200078e021b */
[-C--:B0-----:R-:W-:Y:S01]  /*0b90*/  LEA R32, P0, R27, R42.reuse, 0x1 ;  /* 0x0000002a1b207211 */ /* 0x081fe200078008ff */
[----:B------:R0:W5:Y:S02]  /*0ba0*/  LDG.E.U16 R26, desc[UR28][R40.64] ;  /* 0x0000001c281a7981 */ /* 0x000164000c1e1500 */
[----:B------:R-:W-:Y:S01]  /*0bb0*/  IMAD R28, R48, 0x2, R3 ;  /* 0x00000002301c7824 */ /* 0x000fe200078e0203 */
[----:B-1----:R-:W-:-:S04]  /*0bc0*/  LEA R34, P1, R3, R42, 0x1 ;  /* 0x0000002a03227211 */ /* 0x002fc800078208ff */
[-C--:B------:R-:W-:Y:S01]  /*0bd0*/  LEA.HI.X.SX32 R35, R3, R46.reuse, 0x1, P1 ;  /* 0x0000002e03237211 */ /* 0x080fe200008f0eff */
[----:B------:R-:W-:Y:S01]  /*0be0*/  IMAD R3, R48, 0x2, R28 ;  /* 0x0000000230037824 */ /* 0x000fe200078e021c */
[----:B------:R-:W-:Y:S02]  /*0bf0*/  LEA.HI.X.SX32 R33, R27, R46, 0x1, P0 ;  /* 0x0000002e1b217211 */ /* 0x000fe400000f0eff */
[----:B------:R-:W-:Y:S01]  /*0c00*/  LEA R36, P0, R28, R42, 0x1 ;  /* 0x0000002a1c247211 */ /* 0x000fe200078008ff */
[----:B------:R-:W-:Y:S01]  /*0c10*/  IMAD R43, R48, 0x2, R3 ;  /* 0x00000002302b7824 */ /* 0x000fe200078e0203 */
[----:B------:R-:W5:Y:S02]  /*0c20*/  LDG.E.U16 R27, desc[UR28][R30.64] ;  /* 0x0000001c1e1b7981 */ /* 0x000f64000c1e1500 */
[----:B------:R-:W-:Y:S01]  /*0c30*/  LEA.HI.X.SX32 R37, R28, R46, 0x1, P0 ;  /* 0x0000002e1c257211 */ /* 0x000fe200000f0eff */
[----:B------:R-:W-:Y:S01]  /*0c40*/  IMAD R45, R48, 0x2, R43 ;  /* 0x00000002302d7824 */ /* 0x000fe200078e022b */
[-C--:B----4-:R-:W-:Y:S01]  /*0c50*/  LEA R38, P0, R3, R42.reuse, 0x1 ;  /* 0x0000002a03267211 */ /* 0x090fe200078008ff */
[----:B------:R-:W-:Y:S01]  /*0c60*/  IMAD R44, R44, R151, RZ ;  /* 0x000000972c2c7224 */ /* 0x000fe200078e02ff */
[----:B0-----:R-:W-:Y:S01]  /*0c70*/  LEA R40, P1, R43, R42, 0x1 ;  /* 0x0000002a2b287211 */ /* 0x001fe200078208ff */
[----:B------:R-:W5:Y:S01]  /*0c80*/  LDG.E.U16 R29, desc[UR28][R32.64] ;  /* 0x0000001c201d7981 */ /* 0x000f62000c1e1500 */
[----:B------:R-:W-:-:S02]  /*0c90*/  LEA.HI.X.SX32 R39, R3, R46, 0x1, P0 ;  /* 0x0000002e03277211 */ /* 0x000fc400000f0eff */
[----:B------:R-:W-:Y:S01]  /*0ca0*/  LEA R42, P0, R45, R42, 0x1 ;  /* 0x0000002a2d2a7211 */ /* 0x000fe200078008ff */
[----:B------:R0:W5:Y:S01]  /*0cb0*/  LDG.E.U16 R30, desc[UR28][R36.64] ;  /* 0x0000001c241e7981 */ /* 0x000162000c1e1500 */
[-C--:B------:R-:W-:Y:S02]  /*0cc0*/  LEA.HI.X.SX32 R41, R43, R46.reuse, 0x1, P1 ;  /* 0x0000002e2b297211 */ /* 0x080fe400008f0eff */
[----:B------:R-:W-:Y:S01]  /*0cd0*/  LEA.HI.X.SX32 R43, R45, R46, 0x1, P0 ;  /* 0x0000002e2d2b7211 */ /* 0x000fe200000f0eff */
[----:B------:R1:W5:Y:S01]  /*0ce0*/  LDG.E.U16 R31, desc[UR28][R38.64] ;  /* 0x0000001c261f7981 */ /* 0x000362000c1e1500 */
[----:B------:R-:W-:-:S03]  /*0cf0*/  LEA R46, R151, R44, 0x1 ;  /* 0x0000002c972e7211 */ /* 0x000fc600078e08ff */
[----:B------:R4:W5:Y:S02]  /*0d00*/  LDG.E.U16 R33, desc[UR28][R40.64] ;  /* 0x0000001c28217981 */ /* 0x000964000c1e1500 */
[C---:B------:R-:W-:Y:S02]  /*0d10*/  IMAD R48, R151.reuse, 0x2, R46 ;  /* 0x0000000297307824 */ /* 0x040fe400078e022e */
[----:B------:R0:W5:Y:S02]  /*0d20*/  LDG.E.U16 R43, desc[UR28][R42.64] ;  /* 0x0000001c2a2b7981 */ /* 0x000164000c1e1500 */
[----:B------:R-:W-:Y:S01]  /*0d30*/  IMAD R50, R151, 0x2, R48 ;  /* 0x0000000297327824 */ /* 0x000fe200078e0230 */
[----:B------:R-:W-:Y:S01]  /*0d40*/  LOP3.LUT R84, R71, 0x3f, RZ, 0xc0, !PT ;  /* 0x0000003f47547812 */ /* 0x000fe200078ec0ff */
[----:B------:R-:W-:Y:S01]  /*0d50*/  IMAD R150, R150, UR7, RZ ;  /* 0x0000000796967c24 */ /* 0x000fe2000f8e02ff */
[----:B------:R1:W5:Y:S01]  /*0d60*/  LDG.E.U16 R28, desc[UR28][R34.64] ;  /* 0x0000001c221c7981 */ /* 0x000362000c1e1500 */
[----:B------:R-:W-:-:S04]  /*0d70*/  IMAD R52, R151, 0x2, R50 ;  /* 0x0000000297347824 */ /* 0x000fc800078e0232 */
[----:B0-----:R-:W-:-:S04]  /*0d80*/  IMAD R36, R151, 0x2, R52 ;  /* 0x0000000297247824 */ /* 0x001fc800078e0234 */
[----:B------:R-:W-:-:S05]  /*0d90*/  IMAD R54, R151, 0x2, R36 ;  /* 0x0000000297367824 */ /* 0x000fca00078e0224 */
[----:B-1----:R-:W-:-:S05]  /*0da0*/  LEA R38, R151, R54, 0x1 ;  /* 0x0000003697267211 */ /* 0x002fca00078e08ff */
[----:B----4-:R-:W-:-:S04]  /*0db0*/  IMAD R40, R151, 0x2, R38 ;  /* 0x0000000297287824 */ /* 0x010fc800078e0226 */
[----:B------:R-:W-:-:S04]  /*0dc0*/  IMAD R42, R151, 0x2, R40 ;  /* 0x00000002972a7824 */ /* 0x000fc800078e0228 */
[----:B------:R-:W-:-:S04]  /*0dd0*/  IMAD R56, R151, 0x2, R42 ;  /* 0x0000000297387824 */ /* 0x000fc800078e022a */
[----:B------:R-:W-:-:S04]  /*0de0*/  IMAD R58, R151, 0x2, R56 ;  /* 0x00000002973a7824 */ /* 0x000fc800078e0238 */
[----:B------:R-:W-:-:S05]  /*0df0*/  IMAD R60, R151, 0x2, R58 ;  /* 0x00000002973c7824 */ /* 0x000fca00078e023a */
[----:B------:R-:W-:-:S05]  /*0e00*/  LEA R62, R151, R60, 0x1 ;  /* 0x0000003c973e7211 */ /* 0x000fca00078e08ff */
[----:B------:R-:W-:-:S04]  /*0e10*/  IMAD R64, R151, 0x2, R62 ;  /* 0x0000000297407824 */ /* 0x000fc800078e023e */
[----:B------:R-:W-:-:S04]  /*0e20*/  IMAD R66, R151, 0x2, R64 ;  /* 0x0000000297427824 */ /* 0x000fc800078e0240 */
[----:B------:R-:W-:-:S04]  /*0e30*/  IMAD R68, R151, 0x2, R66 ;  /* 0x0000000297447824 */ /* 0x000fc800078e0242 */
[----:B------:R-:W-:-:S04]  /*0e40*/  IMAD R70, R151, 0x2, R68 ;  /* 0x0000000297467824 */ /* 0x000fc800078e0244 */
[----:B------:R-:W-:Y:S01]  /*0e50*/  IMAD R72, R151, 0x2, R70 ;  /* 0x0000000297487824 */ /* 0x000fe200078e0246 */
[----:B------:R-:W-:Y:S01]  /*0e60*/  SHF.R.U32.HI R3, RZ, 0x5, R71 ;  /* 0x00000005ff037819 */ /* 0x000fe20000011647 */
[----:B------:R-:W-:-:S03]  /*0e70*/  IMAD R32, R84, UR4, RZ ;  /* 0x0000000454207c24 */ /* 0x000fc6000f8e02ff */
[----:B------:R-:W-:Y:S01]  /*0e80*/  LEA R74, R151, R72, 0x1 ;  /* 0x00000048974a7211 */ /* 0x000fe200078e08ff */
[----:B------:R-:W-:Y:S01]  /*0e90*/  IMAD.SHL.U32 R34, R32, 0x2, RZ ;  /* 0x0000000220227824 */ /* 0x000fe200078e00ff */
[----:B------:R-:W-:Y:S01]  /*0ea0*/  R2UR UR14, R3 ;  /* 0x00000000030e72ca */ /* 0x000fe200000e0000 */
[----:B------:R-:W-:Y:S02]  /*0eb0*/  IMAD.SHL.U32 R3, R150, 0x2, RZ ;  /* 0x0000000296037824 */ /* 0x000fe400078e00ff */
[----:B------:R-:W-:Y:S02]  /*0ec0*/  IMAD R76, R151, 0x2, R74 ;  /* 0x00000002974c7824 */ /* 0x000fe400078e024a */
[----:B------:R-:W-:Y:S01]  /*0ed0*/  IMAD.HI R32, R32, 0x2, RZ ;  /* 0x0000000220207827 */ /* 0x000fe200078e02ff */
[----:B--2---:R-:W-:-:S03]  /*0ee0*/  IADD3 R195, P0, P1, R34, R80, R3 ;  /* 0x0000005022c37210 */ /* 0x004fc6000791e003 */
[----:B------:R-:W-:Y:S02]  /*0ef0*/  IMAD R78, R151, 0x2, R76 ;  /* 0x00000002974e7824 */ /* 0x000fe400078e024c */
[----:B------:R-:W-:-:S04]  /*0f00*/  IMAD.HI R150, R150, 0x2, RZ ;  /* 0x0000000296967827 */ /* 0x000fc800078e02ff */
[----:B------:R-:W-:Y:S01]  /*0f10*/  IMAD R34, R151, 0x2, R78 ;  /* 0x0000000297227824 */ /* 0x000fe200078e024e */
[----:B------:R-:W-:-:S03]  /*0f20*/  IADD3.X R35, PT, PT, R32, R81, R150, P0, P1 ;  /* 0x0000005120237210 */ /* 0x000fc600007e2496 */
[----:B------:R-:W-:Y:S01]  /*0f30*/  IMAD R32, R151, 0x2, R34 ;  /* 0x0000000297207824 */ /* 0x000fe200078e0222 */
[----:B------:R-:W-:-:S03]  /*0f40*/  LEA R162, P0, R44, R195, 0x1 ;  /* 0x000000c32ca27211 */ /* 0x000fc600078008ff */
[C---:B------:R-:W-:Y:S01]  /*0f50*/  IMAD R80, R151.reuse, 0x2, R32 ;  /* 0x0000000297507824 */ /* 0x040fe200078e0220 */
[-C--:B------:R-:W-:Y:S02]  /*0f60*/  LEA R120, P2, R48, R195.reuse, 0x1 ;  /* 0x000000c330787211 */ /* 0x080fe400078408ff */
[----:B------:R-:W-:Y:S02]  /*0f70*/  LEA R140, P1, R46, R195, 0x1 ;  /* 0x000000c32e8c7211 */ /* 0x000fe400078208ff */
[-C--:B------:R-:W-:Y:S01]  /*0f80*/  LEA.HI.X.SX32 R163, R44, R35.reuse, 0x1, P0 ;  /* 0x000000232ca37211 */ /* 0x080fe200000f0eff */
[C---:B------:R-:W-:Y:S01]  /*0f90*/  IMAD R44, R151.reuse, 0x2, R80 ;  /* 0x00000002972c7824 */ /* 0x040fe200078e0250 */
[-C--:B------:R-:W-:Y:S02]  /*0fa0*/  LEA.HI.X.SX32 R121, R48, R35.reuse, 0x1, P2 ;  /* 0x0000002330797211 */ /* 0x080fe400010f0eff */
[----:B------:R-:W-:Y:S01]  /*0fb0*/  LEA.HI.X.SX32 R141, R46, R35, 0x1, P1 ;  /* 0x000000232e8d7211 */ /* 0x000fe200008f0eff */
[----:B------:R-:W-:Y:S01]  /*0fc0*/  IMAD R46, R151, 0x2, R44 ;  /* 0x00000002972e7824 */ /* 0x000fe200078e022c */
[----:B------:R-:W-:-:S02]  /*0fd0*/  LEA R138, P2, R36, R195, 0x1 ;  /* 0x000000c3248a7211 */ /* 0x000fc400078408ff */
[----:B------:R-:W-:Y:S02]  /*0fe0*/  LEA R160, P1, R52, R195, 0x1 ;  /* 0x000000c334a07211 */ /* 0x000fe400078208ff */
[----:B------:R-:W-:Y:S01]  /*0ff0*/  LEA.HI.X.SX32 R139, R36, R35, 0x1, P2 ;  /* 0x00000023248b7211 */ /* 0x000fe200010f0eff */
[C---:B------:R-:W-:Y:S01]  /*1000*/  IMAD R36, R151.reuse, 0x2, R46 ;  /* 0x0000000297247824 */ /* 0x040fe200078e022e */
[----:B------:R-:W-:Y:S02]  /*1010*/  LEA R100, P0, R50, R195, 0x1 ;  /* 0x000000c332647211 */ /* 0x000fe400078008ff */
[----:B------:R-:W-:Y:S02]  /*1020*/  LEA.HI.X.SX32 R161, R52, R35, 0x1, P1 ;  /* 0x0000002334a17211 */ /* 0x000fe400008f0eff */
[----:B------:R-:W-:Y:S02]  /*1030*/  LEA R98, P1, R38, R195, 0x1 ;  /* 0x000000c326627211 */ /* 0x000fe400078208ff */
[----:B------:R-:W-:-:S02]  /*1040*/  LEA R48, R151, R36, 0x1 ;  /* 0x0000002497307211 */ /* 0x000fc400078e08ff */
[----:B------:R-:W-:Y:S02]  /*1050*/  LEA.HI.X.SX32 R101, R50, R35, 0x1, P0 ;  /* 0x0000002332657211 */ /* 0x000fe400000f0eff */
[-C--:B------:R-:W-:Y:S02]  /*1060*/  LEA R118, P0, R54, R195.reuse, 0x1 ;  /* 0x000000c336767211 */ /* 0x080fe400078008ff */
[----:B------:R-:W-:Y:S02]  /*1070*/  LEA R158, P2, R40, R195, 0x1 ;  /* 0x000000c3289e7211 */ /* 0x000fe400078408ff */
[-C--:B------:R-:W-:Y:S01]  /*1080*/  LEA.HI.X.SX32 R99, R38, R35.reuse, 0x1, P1 ;  /* 0x0000002326637211 */ /* 0x080fe200008f0eff */
[C---:B------:R-:W-:Y:S01]  /*1090*/  IMAD R38, R151.reuse, 0x2, R48 ;  /* 0x0000000297267824 */ /* 0x040fe200078e0230 */
[-C--:B------:R-:W-:Y:S02]  /*10a0*/  LEA.HI.X.SX32 R119, R54, R35.reuse, 0x1, P0 ;  /* 0x0000002336777211 */ /* 0x080fe400000f0eff */
[----:B------:R-:W-:Y:S01]  /*10b0*/  LEA.HI.X.SX32 R159, R40, R35, 0x1, P2 ;  /* 0x00000023289f7211 */ /* 0x000fe200010f0eff */
[----:B------:R-:W-:Y:S01]  /*10c0*/  IMAD R40, R151, 0x2, R38 ;  /* 0x0000000297287824 */ /* 0x000fe200078e0226 */
[----:B------:R-:W-:-:S04]  /*10d0*/  LEA R136, P0, R42, R195, 0x1 ;  /* 0x000000c32a887211 */ /* 0x000fc800078008ff */
[----:B------:R-:W-:Y:S01]  /*10e0*/  LEA.HI.X.SX32 R137, R42, R35, 0x1, P0 ;  /* 0x000000232a897211 */ /* 0x000fe200000f0eff */
[----:B------:R-:W-:-:S04]  /*10f0*/  IMAD R42, R151, 0x2, R40 ;  /* 0x00000002972a7824 */ /* 0x000fc800078e0228 */
[----:B------:R-:W-:Y:S01]  /*1100*/  IMAD R50, R151, 0x2, R42 ;  /* 0x0000000297327824 */ /* 0x000fe200078e022a */
[----:B------:R-:W-:-:S03]  /*1110*/  LEA R96, P2, R58, R195, 0x1 ;  /* 0x000000c33a607211 */ /* 0x000fc600078408ff */
[C---:B------:R-:W-:Y:S01]  /*1120*/  IMAD R52, R151.reuse, 0x2, R50 ;  /* 0x0000000297347824 */ /* 0x040fe200078e0232 */
[----:B------:R-:W-:Y:S02]  /*1130*/  LEA R116, P1, R56, R195, 0x1 ;  /* 0x000000c338747211 */ /* 0x000fe400078208ff */
[----:B------:R-:W-:Y:S02]  /*1140*/  LEA.HI.X.SX32 R97, R58, R35, 0x1, P2 ;  /* 0x000000233a617211 */ /* 0x000fe400010f0eff */
[C---:B------:R-:W-:Y:S02]  /*1150*/  LEA R54, R151.reuse, R52, 0x1 ;  /* 0x0000003497367211 */ /* 0x040fe400078e08ff */
[----:B------:R-:W-:Y:S02]  /*1160*/  LEA R114, P2, R64, R195, 0x1 ;  /* 0x000000c340727211 */ /* 0x000fe400078408ff */
[-C--:B------:R-:W-:Y:S01]  /*1170*/  LEA.HI.X.SX32 R117, R56, R35.reuse, 0x1, P1 ;  /* 0x0000002338757211 */ /* 0x080fe200008f0eff */
[----:B------:R-:W-:Y:S01]  /*1180*/  IMAD R56, R151, 0x2, R54 ;  /* 0x0000000297387824 */ /* 0x000fe200078e0236 */
[----:B------:R-:W-:-:S02]  /*1190*/  LEA.HI.X.SX32 R115, R64, R35, 0x1, P2 ;  /* 0x0000002340737211 */ /* 0x000fc400010f0eff */
[-C--:B------:R-:W-:Y:S02]  /*11a0*/  LEA R134, P1, R62, R195.reuse, 0x1 ;  /* 0x000000c33e867211 */ /* 0x080fe400078208ff */
[-C--:B------:R-:W-:Y:S01]  /*11b0*/  LEA R132, P2, R70, R195.reuse, 0x1 ;  /* 0x000000c346847211 */ /* 0x080fe200078408ff */
[----:B------:R-:W-:Y:S01]  /*11c0*/  IMAD R58, R151, 0x2, R56 ;  /* 0x00000002973a7824 */ /* 0x000fe200078e0238 */
[----:B------:R-:W-:Y:S02]  /*11d0*/  LEA R156, P0, R60, R195, 0x1 ;  /* 0x000000c33c9c7211 */ /* 0x000fe400078008ff */
[-C--:B------:R-:W-:Y:S02]  /*11e0*/  LEA.HI.X.SX32 R135, R62, R35.reuse, 0x1, P1 ;  /* 0x000000233e877211 */ /* 0x080fe400008f0eff */
[----:B------:R-:W-:Y:S02]  /*11f0*/  LEA.HI.X.SX32 R133, R70, R35, 0x1, P2 ;  /* 0x0000002346857211 */ /* 0x000fe400010f0eff */
[----:B------:R-:W-:-:S02]  /*1200*/  LEA R154, P1, R68, R195, 0x1 ;  /* 0x000000c3449a7211 */ /* 0x000fc400078208ff */
[----:B------:R-:W-:Y:S02]  /*1210*/  LEA R152, P2, R76, R195, 0x1 ;  /* 0x000000c34c987211 */ /* 0x000fe400078408ff */
[----:B------:R-:W-:Y:S01]  /*1220*/  LEA.HI.X.SX32 R157, R60, R35, 0x1, P0 ;  /* 0x000000233c9d7211 */ /* 0x000fe200000f0eff */
[C---:B------:R-:W-:Y:S01]  /*1230*/  IMAD R60, R151.reuse, 0x2, R58 ;  /* 0x00000002973c7824 */ /* 0x040fe200078e023a */
[----:B------:R-:W-:Y:S02]  /*1240*/  LEA R94, P0, R66, R195, 0x1 ;  /* 0x000000c3425e7211 */ /* 0x000fe400078008ff */
[-C--:B------:R-:W-:Y:S02]  /*1250*/  LEA.HI.X.SX32 R155, R68, R35.reuse, 0x1, P1 ;  /* 0x00000023449b7211 */ /* 0x080fe400008f0eff */
[----:B------:R-:W-:Y:S01]  /*1260*/  LEA.HI.X.SX32 R153, R76, R35, 0x1, P2 ;  /* 0x000000234c997211 */ /* 0x000fe200010f0eff */
[----:B------:R-:W-:Y:S01]  /*1270*/  IMAD R62, R151, 0x2, R60 ;  /* 0x00000002973e7824 */ /* 0x000fe200078e023c */
[----:B------:R-:W-:-:S02]  /*1280*/  LEA R92, P1, R74, R195, 0x1 ;  /* 0x000000c34a5c7211 */ /* 0x000fc400078208ff */
[----:B------:R-:W-:Y:S02]  /*1290*/  LEA R90, P2, R32, R195, 0x1 ;  /* 0x000000c3205a7211 */ /* 0x000fe400078408ff */
[----:B------:R-:W-:Y:S02]  /*12a0*/  LEA.HI.X.SX32 R95, R66, R35, 0x1, P0 ;  /* 0x00000023425f7211 */ /* 0x000fe400000f0eff */
[----:B------:R-:W-:Y:S02]  /*12b0*/  LEA R112, P0, R72, R195, 0x1 ;  /* 0x000000c348707211 */ /* 0x000fe400078008ff */
[-C--:B------:R-:W-:Y:S02]  /*12c0*/  LEA.HI.X.SX32 R93, R74, R35.reuse, 0x1, P1 ;  /* 0x000000234a5d7211 */ /* 0x080fe400008f0eff */
[----:B------:R-:W-:Y:S01]  /*12d0*/  LEA.HI.X.SX32 R91, R32, R35, 0x1, P2 ;  /* 0x00000023205b7211 */ /* 0x000fe200010f0eff */
[----:B------:R-:W-:Y:S01]  /*12e0*/  IMAD R32, R151, 0x2, R62 ;  /* 0x0000000297207824 */ /* 0x000fe200078e023e */
[----:B------:R-:W-:-:S02]  /*12f0*/  LEA R110, P1, R34, R195, 0x1 ;  /* 0x000000c3226e7211 */ /* 0x000fc400078208ff */
[----:B------:R-:W-:Y:S02]  /*1300*/  LEA.HI.X.SX32 R113, R72, R35, 0x1, P0 ;  /* 0x0000002348717211 */ /* 0x000fe400000f0eff */
[----:B------:R-:W-:Y:S02]  /*1310*/  LEA R130, P0, R78, R195, 0x1 ;  /* 0x000000c34e827211 */ /* 0x000fe400078008ff */
[----:B------:R-:W-:Y:S02]  /*1320*/  LEA.HI.X.SX32 R111, R34, R35, 0x1, P1 ;  /* 0x00000023226f7211 */ /* 0x000fe400008f0eff */
[----:B------:R-:W-:Y:S02]  /*1330*/  LEA R128, P1, R44, R195, 0x1 ;  /* 0x000000c32c807211 */ /* 0x000fe400078208ff */
[----:B------:R-:W-:Y:S02]  /*1340*/  LEA R34, R151, R32, 0x1 ;  /* 0x0000002097227211 */ /* 0x000fe400078e08ff */
[----:B------:R-:W-:-:S02]  /*1350*/  LEA.HI.X.SX32 R131, R78, R35, 0x1, P0 ;  /* 0x000000234e837211 */ /* 0x000fc400000f0eff */
        /* <DEDUP_REMOVED lines=12> */
[----:B------:R-:W-:Y:S01]  /*1420*/  LEA.HI.X.SX32 R127, R38, R35, 0x1, P2 ;  /* 0x00000023267f7211 */ /* 0x000fe200010f0eff */
[----:B------:R-:W-:Y:S01]  /*1430*/  IMAD R38, R151, 0x2, R36 ;  /* 0x0000000297267824 */ /* 0x000fe200078e0224 */
[----:B------:R-:W-:Y:S02]  /*1440*/  LEA R106, P0, R40, R195, 0x1 ;  /* 0x000000c3286a7211 */ /* 0x000fe400078008ff */
[----:B------:R-:W-:-:S02]  /*1450*/  LEA.HI.X.SX32 R147, R48, R35, 0x1, P1 ;  /* 0x0000002330937211 */ /* 0x000fc400008f0eff */
[----:B------:R-:W-:Y:S01]  /*1460*/  LEA.HI.X.SX32 R107, R40, R35, 0x1, P0 ;  /* 0x00000023286b7211 */ /* 0x000fe200000f0eff */
[----:B------:R-:W-:Y:S01]  /*1470*/  IMAD R40, R151, 0x2, R38 ;  /* 0x0000000297287824 */ /* 0x000fe200078e0226 */
[----:B------:R-:W-:-:S04]  /*1480*/  LEA R86, P1, R42, R195, 0x1 ;  /* 0x000000c32a567211 */ /* 0x000fc800078208ff */
[----:B------:R-:W-:Y:S02]  /*1490*/  LEA.HI.X.SX32 R87, R42, R35, 0x1, P1 ;  /* 0x000000232a577211 */ /* 0x000fe400008f0eff */
[----:B------:R-:W-:Y:S02]  /*14a0*/  LEA R42, R151, R40, 0x1 ;  /* 0x00000028972a7211 */ /* 0x000fe400078e08ff */
[----:B------:R-:W-:-:S03]  /*14b0*/  LEA R144, P2, R50, R195, 0x1 ;  /* 0x000000c332907211 */ /* 0x000fc600078408ff */
[C---:B------:R-:W-:Y:S01]  /*14c0*/  IMAD R48, R151.reuse, 0x2, R42 ;  /* 0x0000000297307824 */ /* 0x040fe200078e022a */
[----:B------:R-:W-:Y:S02]  /*14d0*/  LEA R124, P0, R52, R195, 0x1 ;  /* 0x000000c3347c7211 */ /* 0x000fe400078008ff */
[----:B------:R-:W-:Y:S01]  /*14e0*/  LEA.HI.X.SX32 R145, R50, R35, 0x1, P2 ;  /* 0x0000002332917211 */ /* 0x000fe200010f0eff */
[C---:B------:R-:W-:Y:S01]  /*14f0*/  IMAD R50, R151.reuse, 0x2, R48 ;  /* 0x0000000297327824 */ /* 0x040fe200078e0230 */
[----:B------:R-:W-:Y:S02]  /*1500*/  LEA R104, P1, R54, R195, 0x1 ;  /* 0x000000c336687211 */ /* 0x000fe400078208ff */
[----:B------:R-:W-:Y:S01]  /*1510*/  LEA.HI.X.SX32 R125, R52, R35, 0x1, P0 ;  /* 0x00000023347d7211 */ /* 0x000fe200000f0eff */
[----:B------:R-:W-:Y:S01]  /*1520*/  IMAD R52, R151, 0x2, R50 ;  /* 0x0000000297347824 */ /* 0x000fe200078e0232 */
[-C--:B------:R-:W-:Y:S02]  /*1530*/  LEA R142, P0, R58, R195.reuse, 0x1 ;  /* 0x000000c33a8e7211 */ /* 0x080fe400078008ff */
[----:B------:R-:W-:-:S02]  /*1540*/  LEA R82, P2, R56, R195, 0x1 ;  /* 0x000000c338527211 */ /* 0x000fc400078408ff */
[----:B------:R-:W-:Y:S01]  /*1550*/  LEA.HI.X.SX32 R105, R54, R35, 0x1, P1 ;  /* 0x0000002336697211 */ /* 0x000fe200008f0eff */
[----:B------:R-:W-:Y:S01]  /*1560*/  IMAD R54, R151, 0x2, R52 ;  /* 0x0000000297367824 */ /* 0x000fe200078e0234 */
[----:B------:R-:W-:Y:S02]  /*1570*/  LEA R122, P1, R60, R195, 0x1 ;  /* 0x000000c33c7a7211 */ /* 0x000fe400078208ff */
[----:B------:R-:W-:Y:S02]  /*1580*/  LEA.HI.X.SX32 R143, R58, R35, 0x1, P0 ;  /* 0x000000233a8f7211 */ /* 0x000fe400000f0eff */
[----:B------:R-:W-:Y:S02]  /*1590*/  LEA R250, P0, R32, R195, 0x1 ;  /* 0x000000c320fa7211 */ /* 0x000fe400078008ff */
[----:B------:R-:W-:Y:S02]  /*15a0*/  LEA.HI.X.SX32 R83, R56, R35, 0x1, P2 ;  /* 0x0000002338537211 */ /* 0x000fe400010f0eff */
[----:B------:R-:W-:-:S02]  /*15b0*/  LEA R102, P2, R62, R195, 0x1 ;  /* 0x000000c33e667211 */ /* 0x000fc400078408ff */
[----:B------:R-:W-:Y:S02]  /*15c0*/  LEA.HI.X.SX32 R123, R60, R35, 0x1, P1 ;  /* 0x000000233c7b7211 */ /* 0x000fe400008f0eff */
[----:B------:R-:W-:Y:S02]  /*15d0*/  LEA R248, P1, R34, R195, 0x1 ;  /* 0x000000c322f87211 */ /* 0x000fe400078208ff */
[-C--:B------:R-:W-:Y:S02]  /*15e0*/  LEA.HI.X.SX32 R251, R32, R35.reuse, 0x1, P0 ;  /* 0x0000002320fb7211 */ /* 0x080fe400000f0eff */
[----:B------:R-:W-:Y:S02]  /*15f0*/  LEA R32, R151, R54, 0x1 ;  /* 0x0000003697207211 */ /* 0x000fe400078e08ff */
[----:B------:R-:W-:Y:S01]  /*1600*/  LEA.HI.X.SX32 R103, R62, R35, 0x1, P2 ;  /* 0x000000233e677211 */ /* 0x000fe200010f0eff */
[----:B------:R0:W-:Y:S01]  /*1610*/  STL.64 [R1+0x130], R162 ;  /* 0x000130a201007387 */ /* 0x0001e20000100a00 */
[----:B------:R-:W-:-:S02]  /*1620*/  LEA R246, P2, R44, R195, 0x1 ;  /* 0x000000c32cf67211 */ /* 0x000fc400078408ff */
[----:B------:R-:W-:Y:S01]  /*1630*/  LEA.HI.X.SX32 R249, R34, R35, 0x1, P1 ;  /* 0x0000002322f97211 */ /* 0x000fe200008f0eff */
[----:B------:R0:W-:Y:S01]  /*1640*/  STL.64 [R1+0x128], R140 ;  /* 0x0001288c01007387 */ /* 0x0001e20000100a00 */
[----:B------:R-:W-:Y:S01]  /*1650*/  LEA R236, P1, R36, R195, 0x1 ;  /* 0x000000c324ec7211 */ /* 0x000fe200078208ff */
[C---:B------:R-:W-:Y:S01]  /*1660*/  IMAD R34, R151.reuse, 0x2, R32 ;  /* 0x0000000297227824 */ /* 0x040fe200078e0220 */
[----:B------:R-:W-:Y:S01]  /*1670*/  LEA.HI.X.SX32 R247, R44, R35, 0x1, P2 ;  /* 0x000000232cf77211 */ /* 0x000fe200010f0eff */
[----:B------:R0:W-:Y:S01]  /*1680*/  STL.64 [R1+0x120], R120 ;  /* 0x0001207801007387 */ /* 0x0001e20000100a00 */
[-C--:B------:R-:W-:Y:S02]  /*1690*/  LEA R244, P0, R46, R195.reuse, 0x1 ;  /* 0x000000c32ef47211 */ /* 0x080fe400078008ff */
[----:B------:R-:W-:Y:S01]  /*16a0*/  LEA R234, P2, R38, R195, 0x1 ;  /* 0x000000c326ea7211 */ /* 0x000fe200078408ff */
[----:B------:R0:W-:Y:S01]  /*16b0*/  STL.64 [R1+0x118], R100 ;  /* 0x0001186401007387 */ /* 0x0001e20000100a00 */
[----:B------:R-:W-:Y:S01]  /*16c0*/  LEA.HI.X.SX32 R237, R36, R35, 0x1, P1 ;  /* 0x0000002324ed7211 */ /* 0x000fe200008f0eff */
[----:B------:R-:W-:-:S02]  /*16d0*/  IMAD R36, R151, 0x2, R34 ;  /* 0x0000000297247824 */ /* 0x000fc400078e0222 */
[----:B------:R0:W-:Y:S01]  /*16e0*/  STL.64 [R1+0x110], R160 ;  /* 0x000110a001007387 */ /* 0x0001e20000100a00 */
[----:B------:R-:W-:-:S03]  /*16f0*/  LEA.HI.X.SX32 R245, R46, R35, 0x1, P0 ;  /* 0x000000232ef57211 */ /* 0x000fc600000f0eff */
[----:B------:R0:W-:Y:S01]  /*1700*/  STL.64 [R1+0x108], R138 ;  /* 0x0001088a01007387 */ /* 0x0001e20000100a00 */
[----:B------:R-:W-:-:S03]  /*1710*/  LEA.HI.X.SX32 R235, R38, R35, 0x1, P2 ;  /* 0x0000002326eb7211 */ /* 0x000fc600010f0eff */
[----:B------:R0:W-:Y:S01]  /*1720*/  STL.64 [R1+0x100], R118 ;  /* 0x0001007601007387 */ /* 0x0001e20000100a00 */
[C---:B------:R-:W-:Y:S01]  /*1730*/  LEA R232, P0, R40.reuse, R195, 0x1 ;  /* 0x000000c328e87211 */ /* 0x040fe200078008ff */
[----:B------:R-:W-:Y:S02]  /*1740*/  IMAD R38, R151, 0x2, R36 ;  /* 0x0000000297267824 */ /* 0x000fe400078e0224 */
[----:B------:R0:W-:Y:S04]  /*1750*/  STL.64 [R1+0xf0], R158 ;  /* 0x0000f09e01007387 */ /* 0x0001e80000100a00 */
[----:B------:R0:W-:Y:S01]  /*1760*/  STL.64 [R1+0xf8], R98 ;  /* 0x0000f86201007387 */ /* 0x0001e20000100a00 */
[----:B------:R-:W-:-:S03]  /*1770*/  LEA.HI.X.SX32 R233, R40, R35, 0x1, P0 ;  /* 0x0000002328e97211 */ /* 0x000fc600000f0eff */
[----:B------:R0:W-:Y:S01]  /*1780*/  STL.64 [R1+0xe8], R136 ;  /* 0x0000e88801007387 */ /* 0x0001e20000100a00 */
[----:B------:R-:W-:-:S03]  /*1790*/  LEA R230, P1, R42, R195, 0x1 ;  /* 0x000000c32ae67211 */ /* 0x000fc600078208ff */
[----:B------:R0:W-:Y:S01]  /*17a0*/  STL.64 [R1+0xe0], R116 ;  /* 0x0000e07401007387 */ /* 0x0001e20000100a00 */
[----:B------:R-:W-:-:S03]  /*17b0*/  IMAD R40, R151, 0x2, R38 ;  /* 0x0000000297287824 */ /* 0x000fc600078e0226 */
[----:B------:R0:W-:Y:S04]  /*17c0*/  STL.64 [R1+0xd8], R96 ;  /* 0x0000d86001007387 */ /* 0x0001e80000100a00 */
[----:B------:R0:W-:Y:S04]  /*17d0*/  STL.64 [R1+0xd0], R156 ;  /* 0x0000d09c01007387 */ /* 0x0001e80000100a00 */
[----:B------:R0:W-:Y:S01]  /*17e0*/  STL.64 [R1+0xc8], R134 ;  /* 0x0000c88601007387 */ /* 0x0001e20000100a00 */
[----:B------:R-:W-:-:S03]  /*17f0*/  LEA.HI.X.SX32 R231, R42, R35, 0x1, P1 ;  /* 0x000000232ae77211 */ /* 0x000fc600008f0eff */
[----:B------:R0:W-:Y:S01]  /*1800*/  STL.64 [R1+0xc0], R114 ;  /* 0x0000c07201007387 */ /* 0x0001e20000100a00 */
[----:B------:R-:W-:-:S03]  /*1810*/  LEA R42, R151, R40, 0x1 ;  /* 0x00000028972a7211 */ /* 0x000fc600078e08ff */
[----:B------:R0:W-:Y:S04]  /*1820*/  STL.64 [R1+0xb8], R94 ;  /* 0x0000b85e01007387 */ /* 0x0001e80000100a00 */
[----:B------:R0:W-:Y:S04]  /*1830*/  STL.64 [R1+0xb0], R154 ;  /* 0x0000b09a01007387 */ /* 0x0001e80000100a00 */
[----:B------:R0:W-:Y:S01]  /*1840*/  STL.64 [R1+0xa8], R132 ;  /* 0x0000a88401007387 */ /* 0x0001e20000100a00 */
[----:B------:R-:W-:-:S03]  /*1850*/  LEA R224, P0, R50, R195, 0x1 ;  /* 0x000000c332e07211 */ /* 0x000fc600078008ff */
[----:B------:R0:W-:Y:S04]  /*1860*/  STL.64 [R1+0xa0], R112 ;  /* 0x0000a07001007387 */ /* 0x0001e80000100a00 */
[----:B------:R0:W-:Y:S01]  /*1870*/  STL.64 [R1+0x90], R152 ;  /* 0x0000909801007387 */ /* 0x0001e20000100a00 */
[----:B------:R-:W-:-:S03]  /*1880*/  IMAD R44, R151, 0x2, R42 ;  /* 0x00000002972c7824 */ /* 0x000fc600078e022a */
[----:B------:R0:W-:Y:S01]  /*1890*/  STL.64 [R1+0x98], R92 ;  /* 0x0000985c01007387 */ /* 0x0001e20000100a00 */
[----:B------:R-:W-:-:S03]  /*18a0*/  LEA R228, P2, R48, R195, 0x1 ;  /* 0x000000c330e47211 */ /* 0x000fc600078408ff */
[----:B------:R0:W-:Y:S01]  /*18b0*/  STL.64 [R1+0x88], R130 ;  /* 0x0000888201007387 */ /* 0x0001e20000100a00 */
[----:B------:R-:W-:-:S03]  /*18c0*/  LEA R222, P1, R52, R195, 0x1 ;  /* 0x000000c334de7211 */ /* 0x000fc600078208ff */
[----:B------:R0:W-:Y:S01]  /*18d0*/  STL.64 [R1+0x80], R110 ;  /* 0x0000806e01007387 */ /* 0x0001e20000100a00 */
[----:B------:R-:W-:-:S03]  /*18e0*/  LEA.HI.X.SX32 R225, R50, R35, 0x1, P0 ;  /* 0x0000002332e17211 */ /* 0x000fc600000f0eff */
[----:B------:R0:W-:Y:S01]  /*18f0*/  STL.64 [R1+0x78], R90 ;  /* 0x0000785a01007387 */ /* 0x0001e20000100a00 */
[----:B------:R-:W-:-:S03]  /*1900*/  LEA R218, P0, R32, R195, 0x1 ;  /* 0x000000c320da7211 */ /* 0x000fc600078008ff */
[----:B------:R0:W-:Y:S01]  /*1910*/  STL.64 [R1+0x70], R148 ;  /* 0x0000709401007387 */ /* 0x0001e20000100a00 */
[----:B------:R-:W-:-:S03]  /*1920*/  IMAD R46, R151, 0x2, R44 ;  /* 0x00000002972e7824 */ /* 0x000fc600078e022c */
[----:B------:R0:W-:Y:S01]  /*1930*/  STL.64 [R1+0x68], R128 ;  /* 0x0000688001007387 */ /* 0x0001e20000100a00 */
[----:B------:R-:W-:-:S03]  /*1940*/  LEA.HI.X.SX32 R229, R48, R35, 0x1, P2 ;  /* 0x0000002330e57211 */ /* 0x000fc600010f0eff */
[----:B------:R0:W-:Y:S01]  /*1950*/  STL.64 [R1+0x60], R108 ;  /* 0x0000606c01007387 */ /* 0x0001e20000100a00 */
[----:B------:R-:W-:-:S03]  /*1960*/  LEA R220, P2, R54, R195, 0x1 ;  /* 0x000000c336dc7211 */ /* 0x000fc600078408ff */
[----:B------:R0:W-:Y:S01]  /*1970*/  STL.64 [R1+0x58], R88 ;  /* 0x0000585801007387 */ /* 0x0001e20000100a00 */
[----:B------:R-:W-:-:S03]  /*1980*/  LEA.HI.X.SX32 R223, R52, R35, 0x1, P1 ;  /* 0x0000002334df7211 */ /* 0x000fc600008f0eff */
[----:B------:R0:W-:Y:S01]  /*1990*/  STL.64 [R1+0x50], R146 ;  /* 0x0000509201007387 */ /* 0x0001e20000100a00 */
[----:B------:R-:W-:Y:S02]  /*19a0*/  LEA R216, P1, R34, R195, 0x1 ;  /* 0x000000c322d87211 */ /* 0x000fe400078208ff */
[----:B------:R-:W-:Y:S01]  /*19b0*/  LEA.HI.X.SX32 R219, R32, R35, 0x1, P0 ;  /* 0x0000002320db7211 */ /* 0x000fe200000f0eff */
[----:B------:R0:W-:Y:S01]  /*19c0*/  STL.64 [R1+0x48], R126 ;  /* 0x0000487e01007387 */ /* 0x0001e20000100a00 */
[----:B------:R-:W-:-:S03]  /*19d0*/  IMAD R32, R151, 0x2, R46 ;  /* 0x0000000297207824 */ /* 0x000fc600078e022e */
[----:B------:R0:W-:Y:S01]  /*19e0*/  STL.64 [R1+0x40], R106 ;  /* 0x0000406a01007387 */ /* 0x0001e20000100a00 */
[----:B------:R-:W-:-:S03]  /*19f0*/  LEA.HI.X.SX32 R221, R54, R35, 0x1, P2 ;  /* 0x0000002336dd7211 */ /* 0x000fc600010f0eff */
[----:B------:R0:W-:Y:S01]  /*1a00*/  STL.64 [R1+0x30], R144 ;  /* 0x0000309001007387 */ /* 0x0001e20000100a00 */
[----:B------:R-:W-:-:S03]  /*1a10*/  LEA R214, P2, R36, R195, 0x1 ;  /* 0x000000c324d67211 */ /* 0x000fc600078408ff */
[----:B------:R0:W-:Y:S01]  /*1a20*/  STL.64 [R1+0x38], R86 ;  /* 0x0000385601007387 */ /* 0x0001e20000100a00 */
[-C--:B------:R-:W-:Y:S01]  /*1a30*/  LEA.HI.X.SX32 R217, R34, R35.reuse, 0x1, P1 ;  /* 0x0000002322d97211 */ /* 0x080fe200008f0eff */
[----:B------:R-:W-:Y:S02]  /*1a40*/  IMAD R34, R151, 0x2, R32 ;  /* 0x0000000297227824 */ /* 0x000fe400078e0220 */
[----:B------:R0:W-:Y:S04]  /*1a50*/  STL.64 [R1+0x28], R124 ;  /* 0x0000287c01007387 */ /* 0x0001e80000100a00 */
[----:B------:R0:W-:Y:S01]  /*1a60*/  STL.64 [R1+0x20], R104 ;  /* 0x0000206801007387 */ /* 0x0001e20000100a00 */
[----:B------:R-:W-:-:S03]  /*1a70*/  LEA.HI.X.SX32 R215, R36, R35, 0x1, P2 ;  /* 0x0000002324d77211 */ /* 0x000fc600010f0eff */
[----:B------:R0:W-:Y:S01]  /*1a80*/  STL.64 [R1+0x18], R82 ;  /* 0x0000185201007387 */ /* 0x0001e20000100a00 */
[----:B------:R-:W-:-:S03]  /*1a90*/  LEA R208, P2, R42, R195, 0x1 ;  /* 0x000000c32ad07211 */ /* 0x000fc600078408ff */
[----:B------:R0:W-:Y:S01]  /*1aa0*/  STL.64 [R1+0x10], R142 ;  /* 0x0000108e01007387 */ /* 0x0001e20000100a00 */
[----:B------:R-:W-:-:S03]  /*1ab0*/  LEA R212, P0, R38, R195, 0x1 ;  /* 0x000000c326d47211 */ /* 0x000fc600078008ff */
[----:B------:R0:W-:Y:S01]  /*1ac0*/  STL.64 [R1+0x8], R122 ;  /* 0x0000087a01007387 */ /* 0x0001e20000100a00 */
[----:B------:R-:W-:-:S03]  /*1ad0*/  LEA R36, R151, R34, 0x1 ;  /* 0x0000002297247211 */ /* 0x000fc600078e08ff */
[----:B------:R0:W-:Y:S01]  /*1ae0*/  STL.64 [R1], R102 ;  /* 0x0000006601007387 */ /* 0x0001e20000100a00 */
[----:B------:R-:W-:Y:S02]  /*1af0*/  LEA.HI.X.SX32 R209, R42, R35, 0x1, P2 ;  /* 0x000000232ad17211 */ /* 0x000fe400010f0eff */
[----:B------:R-:W-:Y:S02]  /*1b00*/  LEA R210, P1, R40, R195, 0x1 ;  /* 0x000000c328d27211 */ /* 0x000fe400078208ff */
[----:B------:R-:W-:Y:S01]  /*1b10*/  LEA.HI.X.SX32 R213, R38, R35, 0x1, P0 ;  /* 0x0000002326d57211 */ /* 0x000fe200000f0eff */
[C---:B------:R-:W-:Y:S01]  /*1b20*/  IMAD R38, R151.reuse, 0x2, R36 ;  /* 0x0000000297267824 */ /* 0x040fe200078e0224 */
[----:B------:R-:W-:Y:S02]  /*1b30*/  LEA R202, P2, R32, R195, 0x1 ;  /* 0x000000c320ca7211 */ /* 0x000fe400078408ff */
[-C--:B------:R-:W-:Y:S02]  /*1b40*/  LEA.HI.X.SX32 R211, R40, R35.reuse, 0x1, P1 ;  /* 0x0000002328d37211 */ /* 0x080fe400008f0eff */
[----:B------:R-:W-:Y:S01]  /*1b50*/  LEA.HI.X.SX32 R203, R32, R35, 0x1, P2 ;  /* 0x0000002320cb7211 */ /* 0x000fe200010f0eff */
[----:B------:R-:W-:Y:S01]  /*1b60*/  IMAD R32, R151, 0x2, R38 ;  /* 0x0000000297207824 */ /* 0x000fe200078e0226 */
[----:B---3--:R-:W-:-:S02]  /*1b70*/  R2UR UR17, R47 ;  /* 0x000000002f1172ca */ /* 0x008fc400000e0000 */
[-C--:B------:R-:W-:Y:S02]  /*1b80*/  LEA R206, P0, R44, R195.reuse, 0x1 ;  /* 0x000000c32cce7211 */ /* 0x080fe400078008ff */
[----:B------:R-:W-:Y:S02]  /*1b90*/  LEA R204, P1, R46, R195, 0x1 ;  /* 0x000000c32ecc7211 */ /* 0x000fe400078208ff */
[----:B------:R-:W-:Y:S02]  /*1ba0*/  SHF.R.S32.HI R3, RZ, 0x6, R71 ;  /* 0x00000006ff037819 */ /* 0x000fe40000011447 */
[-C--:B------:R-:W-:Y:S02]  /*1bb0*/  LEA.HI.X.SX32 R207, R44, R35.reuse, 0x1, P0 ;  /* 0x000000232ccf7211 */ /* 0x080fe400000f0eff */
[----:B------:R-:W-:Y:S02]  /*1bc0*/  LEA.HI.X.SX32 R205, R46, R35, 0x1, P1 ;  /* 0x000000232ecd7211 */ /* 0x000fe400008f0eff */
[----:B------:R-:W-:-:S02]  /*1bd0*/  SHF.L.U32 R84, R84, 0x1, RZ ;  /* 0x0000000154547819 */ /* 0x000fc400000006ff */
[----:B------:R-:W-:Y:S02]  /*1be0*/  SGXT R3, R3, 0x1 ;  /* 0x000000010303781a */ /* 0x000fe40000000200 */
[-C--:B------:R-:W-:Y:S02]  /*1bf0*/  LEA R200, P0, R34, R195.reuse, 0x1 ;  /* 0x000000c322c87211 */ /* 0x080fe400078008ff */
[-C--:B------:R-:W-:Y:S02]  /*1c00*/  LEA R198, P1, R36, R195.reuse, 0x1 ;  /* 0x000000c324c67211 */ /* 0x080fe400078208ff */
[-C--:B------:R-:W-:Y:S02]  /*1c10*/  LEA R196, P2, R38, R195.reuse, 0x1 ;  /* 0x000000c326c47211 */ /* 0x080fe400078408ff */
[----:B------:R-:W-:Y:S02]  /*1c20*/  LEA R194, P3, R32, R195, 0x1 ;  /* 0x000000c320c27211 */ /* 0x000fe400078608ff */
[----:B------:R-:W-:-:S02]  /*1c30*/  LEA.HI.X.SX32 R201, R34, R35, 0x1, P0 ;  /* 0x0000002322c97211 */ /* 0x000fc400000f0eff */
[-C--:B------:R-:W-:Y:S02]  /*1c40*/  LEA.HI.X.SX32 R199, R36, R35.reuse, 0x1, P1 ;  /* 0x0000002324c77211 */ /* 0x080fe400008f0eff */
[-C--:B------:R-:W-:Y:S02]  /*1c50*/  LEA.HI.X.SX32 R197, R38, R35.reuse, 0x1, P2 ;  /* 0x0000002326c57211 */ /* 0x080fe400010f0eff */
[----:B------:R-:W-:Y:S02]  /*1c60*/  LEA.HI.X.SX32 R195, R32, R35, 0x1, P3 ;  /* 0x0000002320c37211 */ /* 0x000fe400018f0eff */
[----:B------:R-:W-:Y:S01]  /*1c70*/  LOP3.LUT R3, R84, 0x90, R3, 0x78, !PT ;  /* 0x0000009054037812 */ /* 0x000fe200078e7803 */
[----:B0-----:R-:W-:Y:S06]  /*1c80*/  BRA.U UP0, `(.L_x_5) ;  /* 0x0000000100187547 */ /* 0x001fec000b800000 */
[----:B------:R-:W-:Y:S01]  /*1c90*/  ELECT P0, URZ, PT ;  /* 0x0000000000ff782f */ /* 0x000fe20003800000 */
[----:B------:R-:W-:Y:S01]  /*1ca0*/  IMAD.MOV.U32 R32, RZ, RZ, 0x1 ;  /* 0x00000001ff207424 */ /* 0x000fe200078e00ff */
[----:B------:R-:W-:Y:S01]  /*1cb0*/  UMOV UR4, 0x40 ;  /* 0x0000004000047882 */ /* 0x000fe20000000000 */
[----:B------:R-:W-:Y:S01]  /*1cc0*/  UVIRTCOUNT.DEALLOC.SMPOOL 0x80 ;  /* 0x000000800000784c */ /* 0x000fe20000000000 */
[----:B------:R-:W-:-:S09]  /*1cd0*/  ULEA UR4, UR6, UR4, 0x18 ;  /* 0x0000000406047291 */ /* 0x000fd2000f8ec0ff */
[----:B------:R0:W-:Y:S03]  /*1ce0*/  @P0 STS.U8 [UR4], R32 ;  /* 0x00000020ff000988 */ /* 0x0001e60008000004 */
.L_x_5:
[----:B------:R-:W-:Y:S01]  /*1cf0*/  USHF.L.U32 UR4, UR14, 0x15, URZ ;  /* 0x000000150e047899 */ /* 0x000fe200080006ff */
[C---:B------:R-:W-:Y:S01]  /*1d00*/  LOP3.LUT R72, R3.reuse, 0x20, RZ, 0x3c, !PT ;  /* 0x0000002003487812 */ /* 0x040fe200078e3cff */
[----:B-----5:R-:W-:Y:S01]  /*1d10*/  STS.U16 [R3+UR16+0xc000], R0 ;  /* 0x00c0000003007988 */ /* 0x020fe20008000410 */
[C---:B------:R-:W-:Y:S01]  /*1d20*/  LOP3.LUT R252, R3.reuse, 0x40, RZ, 0x3c, !PT ;  /* 0x0000004003fc7812 */ /* 0x040fe200078e3cff */
[----:B------:R-:W-:Y:S01]  /*1d30*/  ULOP3.LUT UR4, UR4, 0x600000, URZ, 0xc0, !UPT ;  /* 0x0060000004047892 */ /* 0x000fe2000f8ec0ff */
[----:B------:R-:W-:Y:S01]  /*1d40*/  LOP3.LUT R35, R3, 0x60, RZ, 0x3c, !PT ;  /* 0x0000006003237812 */ /* 0x000fe200078e3cff */
[----:B------:R-:W-:Y:S01]  /*1d50*/  STS.U16 [R3+UR16+0xc400], R2 ;  /* 0x00c4000203007988 */ /* 0x000fe20008000410 */
[----:B------:R-:W-:Y:S01]  /*1d60*/  LOP3.LUT P0, RZ, R71, 0x7f, RZ, 0xc0, !PT ;  /* 0x0000007f47ff7812 */ /* 0x000fe2000780c0ff */
[----:B------:R-:W-:Y:S01]  /*1d70*/  UIADD3 UR18, UPT, UPT, UR17, UR4, URZ ;  /* 0x0000000411127290 */ /* 0x000fe2000fffe0ff */
[----:B------:R-:W-:Y:S01]  /*1d80*/  PRMT R34, RZ, 0x7610, R34 ;  /* 0x00007610ff227816 */ /* 0x000fe20000000022 */
[----:B------:R1:W-:Y:S01]  /*1d90*/  STS.U16 [R3+UR16+0xc800], R10 ;  /* 0x00c8000a03007988 */ /* 0x0003e20008000410 */
[----:B------:R-:W-:Y:S01]  /*1da0*/  UMOV UR6, 0x1 ;  /* 0x0000000100067882 */ /* 0x000fe20000000000 */
[----:B------:R-:W-:Y:S01]  /*1db0*/  UIADD3 UR19, UPT, UPT, UR16, 0xe000, URZ ;  /* 0x0000e00010137890 */ /* 0x000fe2000fffe0ff */
[----:B------:R-:W-:Y:S01]  /*1dc0*/  PRMT R40, RZ, 0x7610, R40 ;  /* 0x00007610ff287816 */ /* 0x000fe20000000028 */
[----:B------:R2:W-:Y:S01]  /*1dd0*/  STS.U16 [R3+UR16+0xcc00], R14 ;  /* 0x00cc000e03007988 */ /* 0x0005e20008000410 */
[----:B------:R-:W-:Y:S01]  /*1de0*/  UIADD3 UR66, UPT, UPT, UR22, 0x40, URZ ;  /* 0x0000004016427890 */ /* 0x000fe2000fffe0ff */
[----:B------:R-:W-:Y:S01]  /*1df0*/  PRMT R44, RZ, 0x7610, R44 ;  /* 0x00007610ff2c7816 */ /* 0x000fe2000000002c */
[----:B------:R-:W3:Y:S01]  /*1e00*/  LDCU.64 UR8, c[0x0][0x3d0] ;  /* 0x00007a00ff0877ac */ /* 0x000ee20008000a00 */
[----:B------:R4:W-:Y:S01]  /*1e10*/  STS.U16 [R3+UR16+0xd000], R18 ;  /* 0x00d0001203007988 */ /* 0x0009e20008000410 */
[----:B------:R-:W-:Y:S01]  /*1e20*/  PRMT R48, RZ, 0x7610, R48 ;  /* 0x00007610ff307816 */ /* 0x000fe20000000030 */
[----:B------:R-:W0:Y:S01]  /*1e30*/  LDC R227, c[0x0][0x3d8] ;  /* 0x0000f600ffe37b82 */ /* 0x000e220000000800 */
[----:B------:R-:W-:Y:S01]  /*1e40*/  VOTEU.ALL UP1, P0 ;  /* 0x0000000000ff7886 */ /* 0x000fe20000020000 */
[----:B------:R1:W-:Y:S01]  /*1e50*/  STS.U16 [R3+UR16+0xd400], R22 ;  /* 0x00d4001603007988 */ /* 0x0003e20008000410 */
[----:B------:R-:W-:Y:S01]  /*1e60*/  VOTEU.ALL UP2, P0 ;  /* 0x0000000000ff7886 */ /* 0x000fe20000040000 */
[----:B------:R-:W-:Y:S01]  /*1e70*/  ISETP.LT.AND P1, PT, RZ, UR66, PT ;  /* 0x00000042ff007c0c */ /* 0x000fe2000bf21270 */
[----:B------:R-:W0:Y:S01]  /*1e80*/  LDCU UR15, c[0x0][0x3a8] ;  /* 0x00007500ff0f77ac */ /* 0x000e220008000800 */
[----:B------:R2:W-:Y:S01]  /*1e90*/  STS.U16 [R3+UR16+0xd800], R26 ;  /* 0x00d8001a03007988 */ /* 0x0005e20008000410 */
[----:B------:R-:W-:-:S04]  /*1ea0*/  @!UP1 UIADD3 UR4, UPT, UPT, -UR6, 0x100000, URZ ;  /* 0x0010000006049890 */ /* 0x000fc8000fffe1ff */
[----:B------:R-:W-:Y:S02]  /*1eb0*/  @!UP1 USHF.L.U32 UR5, UR4, 0xb, URZ ;  /* 0x0000000b04059899 */ /* 0x000fe400080006ff */
[----:B------:R-:W-:Y:S01]  /*1ec0*/  @!UP1 USHF.L.U32 UR4, UR4, 0x1, URZ ;  /* 0x0000000104049899 */ /* 0x000fe200080006ff */
[----:B-1----:R-:W-:Y:S01]  /*1ed0*/  PRMT R10, RZ, 0x7610, R10 ;  /* 0x00007610ff0a7816 */ /* 0x002fe2000000000a */
[----:B------:R1:W-:Y:S01]  /*1ee0*/  STS.U16 [R3+UR16+0xdc00], R30 ;  /* 0x00dc001e03007988 */ /* 0x0003e20008000410 */
[----:B--2---:R-:W-:Y:S02]  /*1ef0*/  PRMT R14, RZ, 0x7610, R14 ;  /* 0x00007610ff0e7816 */ /* 0x004fe4000000000e */
[----:B----4-:R-:W-:Y:S01]  /*1f00*/  PRMT R18, RZ, 0x7610, R18 ;  /* 0x00007610ff127816 */ /* 0x010fe20000000012 */
[----:B------:R2:W-:Y:S01]  /*1f10*/  STS.U16 [R72+UR16+0xc100], R4 ;  /* 0x00c1000448007988 */ /* 0x0005e20008000410 */
[----:B------:R-:W-:Y:S02]  /*1f20*/  PRMT R22, RZ, 0x7610, R22 ;  /* 0x00007610ff167816 */ /* 0x000fe40000000016 */
[----:B------:R-:W-:Y:S01]  /*1f30*/  PRMT R26, RZ, 0x7610, R26 ;  /* 0x00007610ff1a7816 */ /* 0x000fe2000000001a */
[----:B------:R-:W-:Y:S01]  /*1f40*/  STS.U16 [R72+UR16+0xc500], R7 ;  /* 0x00c5000748007988 */ /* 0x000fe20008000410 */
[----:B------:R-:W-:-:S02]  /*1f50*/  PRMT R52, RZ, 0x7610, R52 ;  /* 0x00007610ff347816 */ /* 0x000fc40000000034 */
[----:B-1----:R-:W-:Y:S01]  /*1f60*/  PRMT R30, RZ, 0x7610, R30 ;  /* 0x00007610ff1e7816 */ /* 0x002fe2000000001e */
[----:B------:R1:W-:Y:S01]  /*1f70*/  STS.U16 [R72+UR16+0xc900], R11 ;  /* 0x00c9000b48007988 */ /* 0x0003e20008000410 */
[----:B------:R-:W-:Y:S02]  /*1f80*/  PRMT R56, RZ, 0x7610, R56 ;  /* 0x00007610ff387816 */ /* 0x000fe40000000038 */
[----:B--2---:R-:W-:Y:S01]  /*1f90*/  PRMT R4, RZ, 0x7610, R4 ;  /* 0x00007610ff047816 */ /* 0x004fe20000000004 */
[----:B------:R2:W-:Y:S01]  /*1fa0*/  STS.U16 [R72+UR16+0xcd00], R15 ;  /* 0x00cd000f48007988 */ /* 0x0005e20008000410 */
[----:B------:R-:W-:Y:S02]  /*1fb0*/  PRMT R60, RZ, 0x7610, R60 ;  /* 0x00007610ff3c7816 */ /* 0x000fe4000000003c */
[----:B------:R-:W-:Y:S01]  /*1fc0*/  PRMT R64, RZ, 0x7610, R64 ;  /* 0x00007610ff407816 */ /* 0x000fe20000000040 */
[----:B------:R4:W-:Y:S01]  /*1fd0*/  STS.U16 [R72+UR16+0xd100], R19 ;  /* 0x00d1001348007988 */ /* 0x0009e20008000410 */
[----:B------:R-:W-:-:S02]  /*1fe0*/  PRMT R68, RZ, 0x7610, R68 ;  /* 0x00007610ff447816 */ /* 0x000fc40000000044 */
[----:B-1----:R-:W-:Y:S01]  /*1ff0*/  PRMT R11, RZ, 0x7610, R11 ;  /* 0x00007610ff0b7816 */ /* 0x002fe2000000000b */
[----:B------:R1:W-:Y:S01]  /*2000*/  STS.U16 [R72+UR16+0xd500], R23 ;  /* 0x00d5001748007988 */ /* 0x0003e20008000410 */
[----:B------:R-:W-:Y:S02]  /*2010*/  PRMT R36, RZ, 0x7610, R36 ;  /* 0x00007610ff247816 */ /* 0x000fe40000000024 */
[----:B--2---:R-:W-:Y:S01]  /*2020*/  PRMT R15, RZ, 0x7610, R15 ;  /* 0x00007610ff0f7816 */ /* 0x004fe2000000000f */
[----:B------:R2:W-:Y:S01]  /*2030*/  STS.U16 [R72+UR16+0xd900], R27 ;  /* 0x00d9001b48007988 */ /* 0x0005e20008000410 */
[----:B------:R-:W-:Y:S02]  /*2040*/  PRMT R39, RZ, 0x7610, R39 ;  /* 0x00007610ff277816 */ /* 0x000fe40000000027 */
[----:B----4-:R-:W-:Y:S01]  /*2050*/  PRMT R19, RZ, 0x7610, R19 ;  /* 0x00007610ff137816 */ /* 0x010fe20000000013 */
[----:B------:R4:W-:Y:S01]  /*2060*/  STS.U16 [R72+UR16+0xdd00], R31 ;  /* 0x00dd001f48007988 */ /* 0x0009e20008000410 */
[----:B------:R-:W-:-:S02]  /*2070*/  PRMT R47, RZ, 0x7610, R47 ;  /* 0x00007610ff2f7816 */ /* 0x000fc4000000002f */
[----:B-1----:R-:W-:Y:S01]  /*2080*/  PRMT R23, RZ, 0x7610, R23 ;  /* 0x00007610ff177816 */ /* 0x002fe20000000017 */
[----:B------:R-:W-:Y:S01]  /*2090*/  STS.U16 [R252+UR16+0xc200], R5 ;  /* 0x00c20005fc007988 */ /* 0x000fe20008000410 */
[----:B------:R-:W-:Y:S02]  /*20a0*/  PRMT R51, RZ, 0x7610, R51 ;  /* 0x00007610ff337816 */ /* 0x000fe40000000033 */
[----:B--2---:R-:W-:Y:S01]  /*20b0*/  PRMT R27, RZ, 0x7610, R27 ;  /* 0x00007610ff1b7816 */ /* 0x004fe2000000001b */
[----:B------:R1:W-:Y:S01]  /*20c0*/  STS.U16 [R252+UR16+0xc600], R9 ;  /* 0x00c60009fc007988 */ /* 0x0003e20008000410 */
[----:B------:R-:W-:Y:S02]  /*20d0*/  PRMT R55, RZ, 0x7610, R55 ;  /* 0x00007610ff377816 */ /* 0x000fe40000000037 */
[----:B----4-:R-:W-:Y:S01]  /*20e0*/  PRMT R31, RZ, 0x7610, R31 ;  /* 0x00007610ff1f7816 */ /* 0x010fe2000000001f */
[----:B------:R2:W-:Y:S01]  /*20f0*/  STS.U16 [R252+UR16+0xca00], R13 ;  /* 0x00ca000dfc007988 */ /* 0x0005e20008000410 */
[----:B------:R-:W-:-:S02]  /*2100*/  PRMT R59, RZ, 0x7610, R59 ;  /* 0x00007610ff3b7816 */ /* 0x000fc4000000003b */
[----:B------:R-:W-:Y:S01]  /*2110*/  PRMT R63, RZ, 0x7610, R63 ;  /* 0x00007610ff3f7816 */ /* 0x000fe2000000003f */
[----:B------:R4:W-:Y:S01]  /*2120*/  STS.U16 [R252+UR16+0xce00], R17 ;  /* 0x00ce0011fc007988 */ /* 0x0009e20008000410 */
[----:B------:R-:W-:Y:S02]  /*2130*/  PRMT R67, RZ, 0x7610, R67 ;  /* 0x00007610ff437816 */ /* 0x000fe40000000043 */
[----:B------:R-:W-:Y:S01]  /*2140*/  PRMT R69, RZ, 0x7610, R69 ;  /* 0x00007610ff457816 */ /* 0x000fe20000000045 */
[----:B------:R0:W-:Y:S01]  /*2150*/  STS.U16 [R252+UR16+0xd200], R21 ;  /* 0x00d20015fc007988 */ /* 0x0001e20008000410 */
[----:B-1----:R-:W-:Y:S02]  /*2160*/  PRMT R9, RZ, 0x7610, R9 ;  /* 0x00007610ff097816 */ /* 0x002fe40000000009 */
[----:B--2---:R-:W-:Y:S01]  /*2170*/  PRMT R13, RZ, 0x7610, R13 ;  /* 0x00007610ff0d7816 */ /* 0x004fe2000000000d */
[----:B------:R1:W-:Y:S01]  /*2180*/  STS.U16 [R252+UR16+0xd600], R25 ;  /* 0x00d60019fc007988 */ /* 0x0003e20008000410 */
[----:B------:R-:W-:-:S02]  /*2190*/  PRMT R37, RZ, 0x7610, R37 ;  /* 0x00007610ff257816 */ /* 0x000fc40000000025 */
[----:B----4-:R-:W-:Y:S01]  /*21a0*/  PRMT R17, RZ, 0x7610, R17 ;  /* 0x00007610ff117816 */ /* 0x010fe20000000011 */
[----:B------:R2:W-:Y:S01]  /*21b0*/  STS.U16 [R252+UR16+0xda00], R29 ;  /* 0x00da001dfc007988 */ /* 0x0005e20008000410 */
[----:B------:R-:W-:Y:S02]  /*21c0*/  PRMT R41, RZ, 0x7610, R41 ;  /* 0x00007610ff297816 */ /* 0x000fe40000000029 */
[----:B0-----:R-:W-:Y:S01]  /*21d0*/  PRMT R21, RZ, 0x7610, R21 ;  /* 0x00007610ff157816 */ /* 0x001fe20000000015 */
[----:B------:R0:W-:Y:S01]  /*21e0*/  STS.U16 [R252+UR16+0xde00], R33 ;  /* 0x00de0021fc007988 */ /* 0x0001e20008000410 */
[----:B------:R-:W-:Y:S02]  /*21f0*/  PRMT R45, RZ, 0x7610, R45 ;  /* 0x00007610ff2d7816 */ /* 0x000fe4000000002d */
[----:B-1----:R-:W-:Y:S01]  /*2200*/  PRMT R25, RZ, 0x7610, R25 ;  /* 0x00007610ff197816 */ /* 0x002fe20000000019 */
[----:B------:R1:W-:Y:S01]  /*2210*/  STS.U16 [R35+UR16+0xc300], R6 ;  /* 0x00c3000623007988 */ /* 0x0003e20008000410 */
[----:B------:R-:W-:-:S02]  /*2220*/  PRMT R49, RZ, 0x7610, R49 ;  /* 0x00007610ff317816 */ /* 0x000fc40000000031 */
[----:B--2---:R-:W-:Y:S01]  /*2230*/  PRMT R29, RZ, 0x7610, R29 ;  /* 0x00007610ff1d7816 */ /* 0x004fe2000000001d */
        /* <DEDUP_REMOVED lines=8> */
[----:B------:R-:W-:Y:S01]  /*22c0*/  PRMT R65, RZ, 0x7610, R65 ;  /* 0x00007610ff417816 */ /* 0x000fe20000000041 */
[----:B------:R4:W-:Y:S01]  /*22d0*/  STS.U16 [R35+UR16+0xd300], R20 ;  /* 0x00d3001423007988 */ /* 0x0009e20008000410 */
[----:B--2---:R-:W-:Y:S02]  /*22e0*/  PRMT R8, RZ, 0x7610, R8 ;  /* 0x00007610ff087816 */ /* 0x004fe40000000008 */
[----:B0-----:R-:W-:Y:S01]  /*22f0*/  PRMT R12, RZ, 0x7610, R12 ;  /* 0x00007610ff0c7816 */ /* 0x001fe2000000000c */
[----:B------:R0:W-:Y:S01]  /*2300*/  STS.U16 [R35+UR16+0xd700], R24 ;  /* 0x00d7001823007988 */ /* 0x0001e20008000410 */
[----:B------:R-:W-:Y:S02]  /*2310*/  PRMT R32, RZ, 0x7610, R32 ;  /* 0x00007610ff207816 */ /* 0x000fe40000000020 */
[----:B-1----:R-:W-:Y:S01]  /*2320*/  PRMT R16, RZ, 0x7610, R16 ;  /* 0x00007610ff107816 */ /* 0x002fe20000000010 */
[----:B------:R1:W-:Y:S01]  /*2330*/  STS.U16 [R35+UR16+0xdb00], R28 ;  /* 0x00db001c23007988 */ /* 0x0003e20008000410 */
[----:B------:R-:W-:-:S02]  /*2340*/  PRMT R38, RZ, 0x7610, R38 ;  /* 0x00007610ff267816 */ /* 0x000fc40000000026 */
[----:B----4-:R-:W-:Y:S01]  /*2350*/  PRMT R20, RZ, 0x7610, R20 ;  /* 0x00007610ff147816 */ /* 0x010fe20000000014 */
[----:B------:R2:W-:Y:S01]  /*2360*/  STS.U16 [R35+UR16+0xdf00], R43 ;  /* 0x00df002b23007988 */ /* 0x0005e20008000410 */
[----:B------:R-:W-:Y:S02]  /*2370*/  PRMT R42, RZ, 0x7610, R42 ;  /* 0x00007610ff2a7816 */ /* 0x000fe4000000002a */
[----:B0-----:R-:W-:Y:S01]  /*2380*/  PRMT R24, RZ, 0x7610, R24 ;  /* 0x00007610ff187816 */ /* 0x001fe20000000018 */
[----:B------:R-:W-:Y:S01]  /*2390*/  STTM.16dp32bit_t0_t15.x32 tmem[UR18], RZ ;  /* 0x000000ff000079ed */ /* 0x000fe20008a80012 */
[----:B------:R-:W-:Y:S01]  /*23a0*/  STTM.16dp32bit_t16_t31.x32 tmem[UR18+0x20], RZ ;  /* 0x000020ff000079ed */ /* 0x000fe20008aa0012 */
[----:B------:R-:W0:Y:S02]  /*23b0*/  FENCE.VIEW.ASYNC.T ;  /* 0x00000000000073c6 */ /* 0x000e240000000200 */
[----:B0-----:R-:W-:Y:S01]  /*23c0*/  BAR.SYNC.DEFER_BLOCKING 0x0 ;  /* 0x0000000000007b1d */ /* 0x001fe20000010000 */
[----:B-1----:R-:W-:-:S02]  /*23d0*/  PRMT R28, RZ, 0x7610, R28 ;  /* 0x00007610ff1c7816 */ /* 0x002fc4000000001c */
[----:B------:R-:W-:Y:S02]  /*23e0*/  PRMT R46, RZ, 0x7610, R46 ;  /* 0x00007610ff2e7816 */ /* 0x000fe4000000002e */
[----:B--2---:R-:W-:Y:S02]  /*23f0*/  PRMT R43, RZ, 0x7610, R43 ;  /* 0x00007610ff2b7816 */ /* 0x004fe4000000002b */
[----:B------:R-:W-:Y:S02]  /*2400*/  PRMT R50, RZ, 0x7610, R50 ;  /* 0x00007610ff327816 */ /* 0x000fe40000000032 */
[----:B------:R-:W-:Y:S02]  /*2410*/  PRMT R54, RZ, 0x7610, R54 ;  /* 0x00007610ff367816 */ /* 0x000fe40000000036 */
[----:B------:R-:W-:Y:S02]  /*2420*/  PRMT R58, RZ, 0x7610, R58 ;  /* 0x00007610ff3a7816 */ /* 0x000fe4000000003a */
[----:B------:R-:W-:-:S02]  /*2430*/  PRMT R62, RZ, 0x7610, R62 ;  /* 0x00007610ff3e7816 */ /* 0x000fc4000000003e */
[----:B------:R-:W-:Y:S01]  /*2440*/  PRMT R66, RZ, 0x7610, R66 ;  /* 0x00007610ff427816 */ /* 0x000fe20000000042 */
[----:B------:R-:W0:Y:S02]  /*2450*/  FENCE.VIEW.ASYNC.S ;  /* 0x00000000000073c6 */ /* 0x000e240000000000 */
[----:B0-----:R0:W1:Y:S02]  /*2460*/  @!UP2 SYNCS.EXCH.64 URZ, [UR19], UR4 ;  /* 0x0000000413ffa5b2 */ /* 0x0010640008000100 */
[----:B-1----:R-:W-:Y:S06]  /*2470*/  BAR.SYNC.DEFER_BLOCKING 0x0 ;  /* 0x0000000000007b1d */ /* 0x002fec0000010000 */
[----:B------:R-:W2:Y:S04]  /*2480*/  @P1 LDG.E.U16 R4, desc[UR28][R162.64] ;  /* 0x0000001ca2041981 */ /* 0x000ea8000c1e1500 */
[----:B------:R-:W4:Y:S04]  /*2490*/  @P1 LDG.E.U16 R10, desc[UR28][R160.64] ;  /* 0x0000001ca00a1981 */ /* 0x000f28000c1e1500 */
        /* <DEDUP_REMOVED lines=46> */
[----:B------:R-:W4:Y:S01]  /*2780*/  @P1 LDG.E.U16 R12, desc[UR28][R98.64] ;  /* 0x0000001c620c1981 */ /* 0x000f22000c1e1500 */
[----:B------:R-:W-:-:S03]  /*2790*/  PRMT R70, RZ, 0x7610, R70 ;  /* 0x00007610ff467816 */ /* 0x000fc60000000046 */
        /* <DEDUP_REMOVED lines=15> */
[----:B------:R-:W-:Y:S01]  /*2890*/  LOP3.LUT R2, R71, 0x10, RZ, 0xc0, !PT ;  /* 0x0000001047027812 */ /* 0x000fe200078ec0ff */
[----:B0-----:R-:W-:-:S04]  /*28a0*/  @!UP1 UIADD3 UR4, UPT, UPT, -UR6, 0x100000, URZ ;  /* 0x0010000006049890 */ /* 0x001fc8000fffe1ff */
[----:B------:R-:W-:Y:S02]  /*28b0*/  @!UP1 USHF.L.U32 UR5, UR4, 0xb, URZ ;  /* 0x0000000b04059899 */ /* 0x000fe400080006ff */
[----:B------:R-:W-:Y:S01]  /*28c0*/  @!UP1 USHF.L.U32 UR4, UR4, 0x1, URZ ;  /* 0x0000000104049899 */ /* 0x000fe200080006ff */
[C---:B------:R-:W-:Y:S02]  /*28d0*/  LOP3.LUT R0, R71.reuse, 0xf, RZ, 0xc0, !PT ;  /* 0x0000000f47007812 */ /* 0x040fe400078ec0ff */
[----:B------:R-:W-:Y:S01]  /*28e0*/  LOP3.LUT R5, R71, 0x60, RZ, 0xc0, !PT ;  /* 0x0000006047057812 */ /* 0x000fe200078ec0ff */
[----:B------:R-:W-:Y:S01]  /*28f0*/  IMAD.SHL.U32 R2, R2, 0x4, RZ ;  /* 0x0000000402027824 */ /* 0x000fe200078e00ff */
[----:B------:R-:W-:Y:S02]  /*2900*/  VOTEU.ALL UP2, P0 ;  /* 0x0000000000ff7886 */ /* 0x000fe40000040000 */
[----:B------:R-:W-:Y:S01]  /*2910*/  LEA.HI R0, R5, R0, RZ, 0x1f ;  /* 0x0000000005007211 */ /* 0x000fe200078ff8ff */
[----:B------:R-:W-:-:S03]  /*2920*/  VIADD R7, R2, 0x3 ;  /* 0x0000000302077836 */ /* 0x000fc60000000000 */
[----:B------:R-:W-:Y:S01]  /*2930*/  IADD3 R0, PT, PT, R0, UR22, RZ ;  /* 0x0000001600007c10 */ /* 0x000fe2000fffe0ff */
[----:B------:R0:W1:Y:S03]  /*2940*/  @!UP2 SYNCS.EXCH.64 URZ, [UR16+0xe008], UR4 ;  /* 0x00e0080410ffa5b2 */ /* 0x0000660008000100 */
[----:B------:R-:W-:Y:S01]  /*2950*/  ISETP.GE.AND P6, PT, R0, R7, PT ;  /* 0x000000070000720c */ /* 0x000fe20003fc6270 */
[----:B---3--:R-:W-:-:S04]  /*2960*/  UIMAD UR8, UR7, UR8, URZ ;  /* 0x00000008070872a4 */ /* 0x008fc8000f8e02ff */
[----:B------:R-:W-:Y:S01]  /*2970*/  USHF.L.U32 UR10, UR8, 0x1, URZ ;  /* 0x00000001080a7899 */ /* 0x000fe200080006ff */
[----:B--2---:R-:W-:Y:S04]  /*2980*/  STS.U16 [R3+UR16], R4 ;  /* 0x0000000403007988 */ /* 0x004fe80008000410 */
[----:B----4-:R-:W-:Y:S04]  /*2990*/  STS.U16 [R3+UR16+0x400], R10 ;  /* 0x0004000a03007988 */ /* 0x010fe80008000410 */
[----:B------:R-:W-:Y:S04]  /*29a0*/  STS.U16 [R3+UR16+0x800], R14 ;  /* 0x0008000e03007988 */ /* 0x000fe80008000410 */
        /* <DEDUP_REMOVED lines=13> */
[----:B------:R2:W-:Y:S04]  /*2a80*/  STS.U16 [R72+UR16+0x100], R6 ;  /* 0x0001000648007988 */ /* 0x0005e80008000410 */
[----:B------:R-:W-:Y:S01]  /*2a90*/  STS.U16 [R72+UR16+0x500], R11 ;  /* 0x0005000b48007988 */ /* 0x000fe20008000410 */
[----:B--2---:R-:W2:Y:S03]  /*2aa0*/  LDC.64 R6, c[0x0][0x390] ;  /* 0x0000e400ff067b82 */ /* 0x004ea60000000a00 */
[----:B------:R-:W-:Y:S04]  /*2ab0*/  STS.U16 [R72+UR16+0x900], R15 ;  /* 0x0009000f48007988 */ /* 0x000fe80008000410 */
[----:B------:R-:W-:Y:S04]  /*2ac0*/  STS.U16 [R72+UR16+0xd00], R19 ;  /* 0x000d001348007988 */ /* 0x000fe80008000410 */
[----:B------:R-:W-:Y:S01]  /*2ad0*/  STS.U16 [R72+UR16+0x1100], R23 ;  /* 0x0011001748007988 */ /* 0x000fe20008000410 */
[----:B------:R-:W-:-:S03]  /*2ae0*/  LOP3.LUT R4, R71, 0x7f, RZ, 0xc0, !PT ;  /* 0x0000007f47047812 */ /* 0x000fc600078ec0ff */
[----:B------:R-:W-:Y:S04]  /*2af0*/  STS.U16 [R72+UR16+0x1500], R27 ;  /* 0x0015001b48007988 */ /* 0x000fe80008000410 */
[----:B------:R-:W-:Y:S04]  /*2b00*/  STS.U16 [R72+UR16+0x1900], R31 ;  /* 0x0019001f48007988 */ /* 0x000fe80008000410 */
[----:B------:R-:W-:Y:S04]  /*2b10*/  STS.U16 [R72+UR16+0x1d00], R36 ;  /* 0x001d002448007988 */ /* 0x000fe80008000410 */
[----:B------:R-:W-:Y:S04]  /*2b20*/  STS.U16 [R72+UR16+0x2100], R39 ;  /* 0x0021002748007988 */ /* 0x000fe80008000410 */
[----:B------:R-:W-:Y:S01]  /*2b30*/  STS.U16 [R72+UR16+0x2500], R43 ;  /* 0x0025002b48007988 */ /* 0x000fe20008000410 */
[----:B------:R-:W-:-:S03]  /*2b40*/  IMAD R4, R4, UR9, RZ ;  /* 0x0000000904047c24 */ /* 0x000fc6000f8e02ff */
[----:B------:R-:W-:Y:S04]  /*2b50*/  STS.U16 [R72+UR16+0x2900], R47 ;  /* 0x0029002f48007988 */ /* 0x000fe80008000410 */
[----:B------:R-:W-:Y:S04]  /*2b60*/  STS.U16 [R72+UR16+0x2d00], R51 ;  /* 0x002d003348007988 */ /* 0x000fe80008000410 */
[----:B------:R-:W-:Y:S04]  /*2b70*/  STS.U16 [R72+UR16+0x3100], R55 ;  /* 0x0031003748007988 */ /* 0x000fe80008000410 */
[----:B------:R-:W-:Y:S04]  /*2b80*/  STS.U16 [R72+UR16+0x3500], R59 ;  /* 0x0035003b48007988 */ /* 0x000fe80008000410 */
[----:B------:R-:W-:Y:S04]  /*2b90*/  STS.U16 [R72+UR16+0x3900], R63 ;  /* 0x0039003f48007988 */ /* 0x000fe80008000410 */
[----:B------:R-:W-:Y:S04]  /*2ba0*/  STS.U16 [R72+UR16+0x3d00], R67 ;  /* 0x003d004348007988 */ /* 0x000fe80008000410 */
[----:B------:R3:W-:Y:S01]  /*2bb0*/  STS.U16 [R252+UR16+0x3e00], R69 ;  /* 0x003e0045fc007988 */ /* 0x0007e20008000410 */
[----:B------:R-:W-:Y:S01]  /*2bc0*/  VIADD R5, R2, 0x2 ;  /* 0x0000000202057836 */ /* 0x000fe20000000000 */
[----:B0-----:R-:W-:Y:S01]  /*2bd0*/  UIMAD.WIDE UR4, UR8, 0x2, URZ ;  /* 0x00000002080478a5 */ /* 0x001fe2000f8e02ff */
[----:B---3--:R-:W-:-:S02]  /*2be0*/  IMAD.SHL.U32 R69, R4, 0x2, RZ ;  /* 0x0000000204457824 */ /* 0x008fc400078e00ff */
[----:B------:R-:W-:-:S03]  /*2bf0*/  IMAD.HI R4, R4, 0x2, RZ ;  /* 0x0000000204047827 */ /* 0x000fc600078e02ff */
[----:B--2---:R-:W-:Y:S01]  /*2c00*/  IADD3 R68, P2, P4, R69, UR10, R6 ;  /* 0x0000000a45447c10 */ /* 0x004fe2000fc5e006 */
[----:B------:R-:W-:Y:S01]  /*2c10*/  STS.U16 [R252+UR16+0x200], R9 ;  /* 0x00020009fc007988 */ /* 0x000fe20008000410 */
[----:B------:R-:W-:Y:S01]  /*2c20*/  ISETP.GE.AND P3, PT, R0, R5, PT ;  /* 0x000000050000720c */ /* 0x000fe20003f66270 */
[C---:B------:R-:W-:Y:S01]  /*2c30*/  IMAD.SHL.U32 R5, R227.reuse, 0x2, RZ ;  /* 0x00000002e3057824 */ /* 0x040fe200078e00ff */
[----:B------:R-:W-:Y:S01]  /*2c40*/  IADD3.X R69, PT, PT, R4, UR5, R7, P2, P4 ;  /* 0x0000000504457c10 */ /* 0x000fe200097e8407 */
[----:B------:R-:W-:Y:S01]  /*2c50*/  STS.U16 [R252+UR16+0x600], R13 ;  /* 0x0006000dfc007988 */ /* 0x000fe20008000410 */
[C---:B------:R-:W-:Y:S01]  /*2c60*/  IMAD R19, R227.reuse, 0x12, RZ ;  /* 0x00000012e3137824 */ /* 0x040fe200078e02ff */
[CC--:B------:R-:W-:Y:S02]  /*2c70*/  LEA R190, P2, R227.reuse, R68.reuse, 0x2 ;  /* 0x00000044e3be7211 */ /* 0x0c0fe400078410ff */
        /* <DEDUP_REMOVED lines=13> */
[----:B------:R0:W-:Y:S01]  /*2d50*/  STS.U16 [R35+UR16+0x700], R12 ;  /* 0x0007000c23007988 */ /* 0x0001e20008000410 */
[----:B------:R-:W-:Y:S01]  /*2d60*/  IMAD R7, R227, 0x3, RZ ;  /* 0x00000003e3077824 */ /* 0x000fe200078e02ff */
[----:B------:R-:W-:Y:S01]  /*2d70*/  IADD3 R192, P5, PT, R5, R68, RZ ;  /* 0x0000004405c07210 */ /* 0x000fe20007fbe0ff */
[----:B------:R-:W-:Y:S01]  /*2d80*/  IMAD R11, R227, 0x9, RZ ;  /* 0x00000009e30b7824 */ /* 0x000fe200078e02ff */
[----:B------:R-:W-:Y:S01]  /*2d90*/  LEA.HI.X.SX32 R191, R5, R69, 0x1, P2 ;  /* 0x0000004505bf7211 */ /* 0x000fe200010f0eff */
[----:B------:R-:W-:-:S02]  /*2da0*/  IMAD R85, R227, 0x14, RZ ;  /* 0x00000014e3557824 */ /* 0x000fc400078e02ff */
[----:B0-----:R-:W-:Y:S01]  /*2db0*/  IMAD R12, R227, 0x6, RZ ;  /* 0x00000006e30c7824 */ /* 0x001fe200078e02ff */
[----:B------:R-:W-:-:S04]  /*2dc0*/  IADD3 R186, P2, PT, R19, R68, RZ ;  /* 0x0000004413ba7210 */ /* 0x000fc80007f5e0ff */
[-C--:B------:R-:W-:Y:S01]  /*2dd0*/  IADD3 R188, P4, PT, R12, R68.reuse, RZ ;  /* 0x000000440cbc7210 */ /* 0x080fe20007f9e0ff */
[C---:B------:R-:W-:Y:S01]  /*2de0*/  IMAD R130, R227.reuse, 0xa, RZ ;  /* 0x0000000ae3827824 */ /* 0x040fe200078e02ff */
[CC--:B------:R-:W-:Y:S01]  /*2df0*/  LEA.HI.X.SX32 R193, R227.reuse, R69.reuse, 0x1, P5 ;  /* 0x00000045e3c17211 */ /* 0x0c0fe200028f0eff */
[C---:B------:R-:W-:Y:S01]  /*2e00*/  IMAD.SHL.U32 R15, R227.reuse, 0x10, RZ ;  /* 0x00000010e30f7824 */ /* 0x040fe200078e00ff */
[C---:B------:R-:W-:Y:S01]  /*2e10*/  SHF.L.U32 R9, R227.reuse, 0x3, RZ ;  /* 0x00000003e3097819 */ /* 0x040fe200000006ff */
[C---:B------:R-:W-:Y:S01]  /*2e20*/  IMAD R31, R227.reuse, 0x22, RZ ;  /* 0x00000022e31f7824 */ /* 0x040fe200078e02ff */
[----:B------:R-:W-:Y:S02]  /*2e30*/  LEA R34, P5, R227, R68, 0x4 ;  /* 0x00000044e3227211 */ /* 0x000fe400078a20ff */
[-C--:B------:R-:W-:Y:S02]  /*2e40*/  LEA.HI.X.SX32 R189, R7, R69.reuse, 0x1, P4 ;  /* 0x0000004507bd7211 */ /* 0x080fe400020f0eff */
[----:B------:R-:W-:-:S02]  /*2e50*/  LEA.HI.X.SX32 R187, R11, R69, 0x1, P2 ;  /* 0x000000450bbb7211 */ /* 0x000fc400010f0eff */
[-C--:B------:R-:W-:Y:S02]  /*2e60*/  IADD3 R184, P4, PT, R85, R68.reuse, RZ ;  /* 0x0000004455b87210 */ /* 0x080fe40007f9e0ff */
[C---:B------:R-:W-:Y:S01]  /*2e70*/  LEA R6, P2, R227.reuse, R68, 0x5 ;  /* 0x00000044e3067211 */ /* 0x040fe200078428ff */
[----:B------:R0:W-:Y:S01]  /*2e80*/  STS.U16 [R35+UR16+0x300], R8 ;  /* 0x0003000823007988 */ /* 0x0001e20008000410 */
[----:B------:R-:W-:Y:S01]  /*2e90*/  IMAD R17, R227, 0x11, RZ ;  /* 0x00000011e3117824 */ /* 0x000fe200078e02ff */
[-C--:B------:R-:W-:Y:S02]  /*2ea0*/  LEA.HI.X.SX32 R185, R130, R69.reuse, 0x1, P4 ;  /* 0x0000004582b97211 */ /* 0x080fe400020f0eff */
[----:B------:R-:W-:Y:S01]  /*2eb0*/  STS.U16 [R35+UR16+0xb00], R16 ;  /* 0x000b001023007988 */ /* 0x000fe20008000410 */
[----:B------:R-:W-:-:S03]  /*2ec0*/  LEA.HI.X.SX32 R7, R15, R69, 0x1, P2 ;  /* 0x000000450f077211 */ /* 0x000fc600010f0eff */
[----:B------:R-:W-:Y:S01]  /*2ed0*/  STS.U16 [R35+UR16+0xf00], R20 ;  /* 0x000f001423007988 */ /* 0x000fe20008000410 */
[-C--:B------:R-:W-:Y:S01]  /*2ee0*/  IADD3 R180, P4, PT, R31, R68.reuse, RZ ;  /* 0x000000441fb47210 */ /* 0x080fe20007f9e0ff */
[C---:B0-----:R-:W-:Y:S02]  /*2ef0*/  IMAD R8, R227.reuse, 0x26, RZ ;  /* 0x00000026e3087824 */ /* 0x041fe400078e02ff */
        /* <DEDUP_REMOVED lines=12> */
[C---:B------:R-:W-:Y:S01]  /*2fc0*/  IMAD R21, R227.reuse, 0x13, RZ ;  /* 0x00000013e3157824 */ /* 0x040fe200078e02ff */
[----:B------:R-:W-:Y:S01]  /*2fd0*/  IADD3 R176, P2, PT, R8, R68, RZ ;  /* 0x0000004408b07210 */ /* 0x000fe20007f5e0ff */
[----:B------:R-:W-:Y:S01]  /*2fe0*/  IMAD R10, R227, 0x16, RZ ;  /* 0x00000016e30a7824 */ /* 0x000fe200078e02ff */
[-C--:B------:R-:W-:Y:S01]  /*2ff0*/  LEA.HI.X.SX32 R181, R17, R69.reuse, 0x1, P4 ;  /* 0x0000004511b57211 */ /* 0x080fe200020f0eff */
[----:B------:R-:W-:Y:S01]  /*3000*/  IMAD R124, R227, 0x18, RZ ;  /* 0x00000018e37c7824 */ /* 0x000fe200078e02ff */
[----:B0-----:R-:W-:Y:S01]  /*3010*/  LEA.HI.X.SX32 R35, R9, R69, 0x1, P5 ;  /* 0x0000004509237211 */ /* 0x001fe200028f0eff */
[----:B------:R-:W-:-:S02]  /*3020*/  IMAD R70, R227, 0x30, RZ ;  /* 0x00000030e3467824 */ /* 0x000fc400078e02ff */
[C---:B------:R-:W-:Y:S02]  /*3030*/  IMAD R109, R227.reuse, 0x34, RZ ;  /* 0x00000034e36d7824 */ /* 0x040fe400078e02ff */
[C---:B------:R-:W-:Y:S01]  /*3040*/  IMAD R243, R227.reuse, 0x1a, RZ ;  /* 0x0000001ae3f37824 */ /* 0x040fe200078e02ff */
[----:B------:R-:W-:Y:S04]  /*3050*/  STL.64 [R1+0x148], R34 ;  /* 0x0001482201007387 */ /* 0x000fe80000100a00 */
[----:B------:R0:W-:Y:S01]  /*3060*/  STL.64 [R1+0x140], R6 ;  /* 0x0001400601007387 */ /* 0x0001e20000100a00 */
[----:B------:R-:W-:Y:S01]  /*3070*/  IMAD R13, R227, 0xb, RZ ;  /* 0x0000000be30d7824 */ /* 0x000fe200078e02ff */
[----:B------:R-:W-:Y:S01]  /*3080*/  LEA.HI.X.SX32 R177, R21, R69, 0x1, P2 ;  /* 0x0000004515b17211 */ /* 0x000fe200010f0eff */
[C---:B------:R-:W-:Y:S01]  /*3090*/  IMAD R93, R227.reuse, 0x24, RZ ;  /* 0x00000024e35d7824 */ /* 0x040fe200078e02ff */
[-C--:B------:R-:W-:Y:S01]  /*30a0*/  IADD3 R182, P5, PT, R10, R68.reuse, RZ ;  /* 0x000000440ab67210 */ /* 0x080fe20007fbe0ff */
[----:B------:R-:W-:Y:S01]  /*30b0*/  IMAD R167, R227, 0x42, RZ ;  /* 0x00000042e3a77824 */ /* 0x000fe200078e02ff */
[----:B------:R-:W-:Y:S01]  /*30c0*/  IADD3 R172, P2, PT, R109, R68, RZ ;  /* 0x000000446dac7210 */ /* 0x000fe20007f5e0ff */
[----:B------:R-:W-:-:S02]  /*30d0*/  IMAD R29, R227, 0x21, RZ ;  /* 0x00000021e31d7824 */ /* 0x000fc400078e02ff */
[C---:B------:R-:W-:Y:S02]  /*30e0*/  IMAD R71, R227.reuse, 0x32, RZ ;  /* 0x00000032e3477824 */ /* 0x040fe400078e02ff */
[C---:B------:R-:W-:Y:S01]  /*30f0*/  IMAD R4, R227.reuse, 0x36, RZ ;  /* 0x00000036e3047824 */ /* 0x040fe200078e02ff */
[----:B0-----:R-:W-:Y:S01]  /*3100*/  IADD3 R6, P4, PT, R70, R68, RZ ;  /* 0x0000004446067210 */ /* 0x001fe20007f9e0ff */
[----:B------:R-:W-:Y:S01]  /*3110*/  IMAD R23, R227, 0x19, RZ ;  /* 0x00000019e3177824 */ /* 0x000fe200078e02ff */
[----:B------:R-:W-:-:S04]  /*3120*/  @!UP1 UIADD3 UR4, UPT, UPT, -UR6, 0x100000, URZ ;  /* 0x0010000006049890 */ /* 0x000fc8000fffe1ff */
[----:B------:R-:W-:Y:S02]  /*3130*/  @!UP1 USHF.L.U32 UR5, UR4, 0xb, URZ ;  /* 0x0000000b04059899 */ /* 0x000fe400080006ff */
[----:B------:R-:W-:Y:S01]  /*3140*/  @!UP1 USHF.L.U32 UR4, UR4, 0x1, URZ ;  /* 0x0000000104049899 */ /* 0x000fe200080006ff */
[C---:B------:R-:W-:Y:S01]  /*3150*/  IMAD R25, R227.reuse, 0x1b, RZ ;  /* 0x0000001be3197824 */ /* 0x040fe200078e02ff */
[-C--:B------:R-:W-:Y:S01]  /*3160*/  LEA.HI.X.SX32 R7, R124, R69.reuse, 0x1, P4 ;  /* 0x000000457c077211 */ /* 0x080fe200020f0eff */
[----:B------:R-:W-:Y:S01]  /*3170*/  IMAD R165, R227, 0x44, RZ ;  /* 0x00000044e3a57824 */ /* 0x000fe200078e02ff */
[-C--:B------:R-:W-:Y:S01]  /*3180*/  LEA.HI.X.SX32 R183, R13, R69.reuse, 0x1, P5 ;  /* 0x000000450db77211 */ /* 0x080fe200028f0eff */
[----:B------:R-:W-:Y:S01]  /*3190*/  IMAD.SHL.U32 R27, R227, 0x20, RZ ;  /* 0x00000020e31b7824 */ /* 0x000fe200078e00ff */
[----:B------:R-:W-:Y:S01]  /*31a0*/  LEA.HI.X.SX32 R173, R243, R69, 0x1, P2 ;  /* 0x00000045f3ad7211 */ /* 0x000fe200010f0eff */
[----:B------:R0:W-:Y:S01]  /*31b0*/  STL.64 [R1+0x138], R6 ;  /* 0x0001380601007387 */ /* 0x0001e20000100a00 */
[----:B------:R-:W-:-:S02]  /*31c0*/  IADD3 R178, P5, PT, R93, R68, RZ ;  /* 0x000000445db27210 */ /* 0x000fc40007fbe0ff */
[-C--:B------:R-:W-:Y:S01]  /*31d0*/  IADD3 R166, P2, PT, R167, R68.reuse, RZ ;  /* 0x00000044a7a67210 */ /* 0x080fe20007f5e0ff */
[----:B------:R-:W-:Y:S01]  /*31e0*/  IMAD R163, R227, 0x46, RZ ;  /* 0x00000046e3a37824 */ /* 0x000fe200078e02ff */
[-C--:B------:R-:W-:Y:S01]  /*31f0*/  LEA.HI.X.SX32 R179, R19, R69.reuse, 0x1, P5 ;  /* 0x0000004513b37211 */ /* 0x080fe200028f0eff */
[----:B------:R-:W-:Y:S01]  /*3200*/  IMAD R161, R227, 0x50, RZ ;  /* 0x00000050e3a17824 */ /* 0x000fe200078e02ff */
[-C--:B------:R-:W-:Y:S01]  /*3210*/  LEA.HI.X.SX32 R167, R29, R69.reuse, 0x1, P2 ;  /* 0x000000451da77211 */ /* 0x080fe200010f0eff */
[----:B------:R-:W-:Y:S01]  /*3220*/  VOTEU.ALL UP2, P0 ;  /* 0x0000000000ff7886 */ /* 0x000fe20000040000 */
[-C--:B------:R-:W-:Y:S01]  /*3230*/  IADD3 R174, P5, PT, R71, R68.reuse, RZ ;  /* 0x0000004447ae7210 */ /* 0x080fe20007fbe0ff */
[C---:B------:R-:W-:Y:S01]  /*3240*/  IMAD R33, R227.reuse, 0x23, RZ ;  /* 0x00000023e3217824 */ /* 0x040fe200078e02ff */
[----:B------:R-:W-:Y:S01]  /*3250*/  ISETP.EQ.U32.AND P2, PT, RZ, UR14, P1 ;  /* 0x0000000eff007c0c */ /* 0x000fe20008f42070 */
[C---:B------:R-:W-:Y:S01]  /*3260*/  IMAD R116, R227.reuse, 0x28, RZ ;  /* 0x00000028e3747824 */ /* 0x040fe200078e02ff */
[-C--:B------:R-:W-:Y:S01]  /*3270*/  IADD3 R170, P4, PT, R4, R68.reuse, RZ ;  /* 0x0000004404aa7210 */ /* 0x080fe20007f9e0ff */
[----:B------:R-:W-:Y:S01]  /*3280*/  IMAD R159, R227, 0x52, RZ ;  /* 0x00000052e39f7824 */ /* 0x000fe200078e02ff */
[----:B------:R-:W-:Y:S01]  /*3290*/  LEA.HI.X.SX32 R175, R23, R69, 0x1, P5 ;  /* 0x0000004517af7211 */ /* 0x000fe200028f0eff */
[----:B-1----:R1:W-:Y:S06]  /*32a0*/  MEMBAR.ALL.CTA ;  /* 0x0000000000007992 */ /* 0x0023ec0000008000 */
[----:B-1----:R-:W-:Y:S01]  /*32b0*/  FENCE.VIEW.ASYNC.S ;  /* 0x00000000000073c6 */ /* 0x002fe20000000000 */
[----:B------:R-:W-:-:S03]  /*32c0*/  LEA R168, P5, R227, R68, 0x6 ;  /* 0x00000044e3a87211 */ /* 0x000fc600078a30ff */
[----:B------:R-:W1:Y:S02]  /*32d0*/  FENCE.VIEW.ASYNC.S ;  /* 0x00000000000073c6 */ /* 0x000e640000000000 */
[----:B-1----:R0:W1:Y:S01]  /*32e0*/  @!UP2 SYNCS.EXCH.64 URZ, [UR16+0x4000], UR4 ;  /* 0x0040000410ffa5b2 */ /* 0x0020620008000100 */
[-C--:B------:R-:W-:Y:S02]  /*32f0*/  LEA.HI.X.SX32 R171, R25, R69.reuse, 0x1, P4 ;  /* 0x0000004519ab7211 */ /* 0x080fe400020f0eff */
[-C--:B------:R-:W-:Y:S02]  /*3300*/  IADD3 R164, P4, PT, R165, R68.reuse, RZ ;  /* 0x00000044a5a47210 */ /* 0x080fe40007f9e0ff */
[-C--:B------:R-:W-:Y:S02]  /*3310*/  LEA.HI.X.SX32 R169, R27, R69.reuse, 0x1, P5 ;  /* 0x000000451ba97211 */ /* 0x080fe400028f0eff */
[-C--:B------:R-:W-:Y:S02]  /*3320*/  IADD3 R162, P5, PT, R163, R68.reuse, RZ ;  /* 0x00000044a3a27210 */ /* 0x080fe40007fbe0ff */
[-C--:B------:R-:W-:Y:S01]  /*3330*/  LEA.HI.X.SX32 R165, R31, R69.reuse, 0x1, P4 ;  /* 0x000000451fa57211 */ /* 0x080fe200020f0eff */
[----:B------:R-:W-:Y:S01]  /*3340*/  UIADD3 UR8, UPT, UPT, UR16, 0x4000, URZ ;  /* 0x0000400010087890 */ /* 0x000fe2000fffe0ff */
[-C--:B------:R-:W-:Y:S01]  /*3350*/  IADD3 R160, P4, PT, R161, R68.reuse, RZ ;  /* 0x00000044a1a07210 */ /* 0x080fe20007f9e0ff */
[----:B------:R-:W-:Y:S01]  /*3360*/  UIADD3 UR20, UPT, UPT, UR17, 0x100000, URZ ;  /* 0x0010000011147890 */ /* 0x000fe2000fffe0ff */
[-C--:B------:R-:W-:Y:S01]  /*3370*/  LEA.HI.X.SX32 R163, R33, R69.reuse, 0x1, P5 ;  /* 0x0000004521a37211 */ /* 0x080fe200028f0eff */
[----:B------:R-:W-:Y:S01]  /*3380*/  IMAD R108, R227, 0x38, RZ ;  /* 0x00000038e36c7824 */ /* 0x000fe200078e02ff */
[----:B------:R-:W-:Y:S01]  /*3390*/  IADD3 R158, P5, PT, R159, R68, RZ ;  /* 0x000000449f9e7210 */ /* 0x000fe20007fbe0ff */
[C---:B------:R-:W-:Y:S01]  /*33a0*/  IMAD R72, R227.reuse, 0x29, RZ ;  /* 0x00000029e3487824 */ /* 0x040fe200078e02ff */
[----:B------:R-:W-:Y:S01]  /*33b0*/  LEA.HI.X.SX32 R161, R116, R69, 0x1, P4 ;  /* 0x0000004574a17211 */ /* 0x000fe200020f0eff */
[----:B------:R-:W-:-:S02]  /*33c0*/  IMAD R155, R227, 0x54, RZ ;  /* 0x00000054e39b7824 */ /* 0x000fc400078e02ff */
[C---:B------:R-:W-:Y:S02]  /*33d0*/  IMAD R73, R227.reuse, 0x2b, RZ ;  /* 0x0000002be3497824 */ /* 0x040fe400078e02ff */
[C---:B------:R-:W-:Y:S02]  /*33e0*/  IMAD R152, R227.reuse, 0x56, RZ ;  /* 0x00000056e3987824 */ /* 0x040fe400078e02ff */
[C---:B------:R-:W-:Y:S02]  /*33f0*/  IMAD R148, R227.reuse, 0x60, RZ ;  /* 0x00000060e3947824 */ /* 0x040fe400078e02ff */
[C---:B------:R-:W-:Y:S02]  /*3400*/  IMAD R74, R227.reuse, 0x31, RZ ;  /* 0x00000031e34a7824 */ /* 0x040fe400078e02ff */
[C---:B------:R-:W-:Y:S02]  /*3410*/  IMAD R146, R227.reuse, 0x62, RZ ;  /* 0x00000062e3927824 */ /* 0x040fe400078e02ff */
[----:B------:R-:W-:-:S02]  /*3420*/  IMAD R144, R227, 0x64, RZ ;  /* 0x00000064e3907824 */ /* 0x000fc400078e02ff */
[C---:B------:R-:W-:Y:S02]  /*3430*/  IMAD R75, R227.reuse, 0x33, RZ ;  /* 0x00000033e34b7824 */ /* 0x040fe400078e02ff */
[C---:B------:R-:W-:Y:S02]  /*3440*/  IMAD R142, R227.reuse, 0x66, RZ ;  /* 0x00000066e38e7824 */ /* 0x040fe400078e02ff */
[C---:B------:R-:W-:Y:S02]  /*3450*/  IMAD R140, R227.reuse, 0x70, RZ ;  /* 0x00000070e38c7824 */ /* 0x040fe400078e02ff */
[C---:B------:R-:W-:Y:S02]  /*3460*/  IMAD R76, R227.reuse, 0x39, RZ ;  /* 0x00000039e34c7824 */ /* 0x040fe400078e02ff */
[----:B------:R-:W-:Y:S01]  /*3470*/  IMAD R138, R227, 0x72, RZ ;  /* 0x00000072e38a7824 */ /* 0x000fe200078e02ff */
[----:B-1----:R-:W-:Y:S06]  /*3480*/  BAR.SYNC.DEFER_BLOCKING 0x0 ;  /* 0x0000000000007b1d */ /* 0x002fec0000010000 */
[----:B0-----:R-:W-:Y:S05]  /*3490*/  @!P2 BRA `(.L_x_6) ;  /* 0x000000000084a947 */ /* 0x001fea0003800000 */
[----:B------:R-:W-:Y:S02]  /*34a0*/  UIADD3 UR4, UPT, UPT, UR16, 0xc000, URZ ;  /* 0x0000c00010047890 */ /* 0x000fe4000fffe0ff */
[----:B------:R-:W-:Y:S02]  /*34b0*/  USHF.R.U32.HI UR12, URZ, 0x4, UR16 ;  /* 0x00000004ff0c7899 */ /* 0x000fe40008011610 */
[----:B------:R-:W-:Y:S02]  /*34c0*/  USHF.R.U32.HI UR4, URZ, 0x4, UR4 ;  /* 0x00000004ff047899 */ /* 0x000fe40008011604 */
[----:B------:R-:W-:Y:S02]  /*34d0*/  USGXT.U32 UR12, UR12, 0xe ;  /* 0x0000000e0c0c789a */ /* 0x000fe40008000000 */
[----:B------:R-:W-:Y:S02]  /*34e0*/  USGXT.U32 UR10, UR4, 0xe ;  /* 0x0000000e040a789a */ /* 0x000fe40008000000 */
[----:B------:R-:W-:-:S02]  /*34f0*/  UIADD3 UR34, UP3, UPT, UR12, 0x2, URZ ;  /* 0x000000020c227890 */ /* 0x000fc4000ff7e0ff */
[----:B------:R-:W-:Y:S01]  /*3500*/  UIADD3 UR36, UP2, UPT, UR10, 0x80, URZ ;  /* 0x000000800a247890 */ /* 0x000fe2000ff5e0ff */
[----:B------:R-:W-:Y:S01]  /*3510*/  UMOV UR4, URZ ;  /* 0x000000ff00047c82 */ /* 0x000fe20008000000 */
[----:B------:R-:W-:Y:S01]  /*3520*/  UMOV UR38, 0x0 ;  /* 0x0000000000267882 */ /* 0x000fe20000000000 */
[----:B------:R-:W-:Y:S02]  /*3530*/  UIADD3.X UR35, UPT, UPT, UR4, 0x40004040, URZ, UP3, !UPT ;  /* 0x4000404004237890 */ /* 0x000fe40009ffe4ff */
[----:B------:R-:W-:Y:S02]  /*3540*/  UIADD3.X UR37, UPT, UPT, UR4, 0x40004040, URZ, UP2, !UPT ;  /* 0x4000404004257890 */ /* 0x000fe400097fe4ff */
[----:B------:R-:W-:Y:S02]  /*3550*/  UIADD3.64 UR26, UPT, UPT, UR34, 0x2, URZ ;  /* 0x00000002221a7897 */ /* 0x000fe4000fffe0ff */
[----:B------:R-:W-:Y:S02]  /*3560*/  UIADD3.64 UR24, UPT, UPT, UR36, 0x80, URZ ;  /* 0x0000008024187897 */ /* 0x000fe4000fffe0ff */
[----:B------:R-:W-:-:S02]  /*3570*/  UIADD3.64 UR32, UPT, UPT, UR34, 0x4, URZ ;  /* 0x0000000422207897 */ /* 0x000fc4000fffe0ff */
[----:B------:R-:W-:Y:S01]  /*3580*/  UIADD3.64 UR30, UPT, UPT, UR36, 0x100, URZ ;  /* 0x00000100241e7897 */ /* 0x000fe2000fffe0ff */
[----:B------:R-:W-:Y:S01]  /*3590*/  UMOV UR39, 0x4208490 ;  /* 0x0420849000277882 */ /* 0x000fe20000000000 */
[----:B------:R-:W-:Y:S01]  /*35a0*/  UMOV UR13, 0x40004040 ;  /* 0x40004040000d7882 */ /* 0x000fe20000000000 */
[----:B------:R-:W-:Y:S01]  /*35b0*/  UMOV UR11, 0x40004040 ;  /* 0x40004040000b7882 */ /* 0x000fe20000000000 */
[----:B------:R-:W-:Y:S01]  /*35c0*/  UMOV UR40, 0x0 ;  /* 0x0000000000287882 */ /* 0x000fe20000000000 */
[----:B------:R-:W-:Y:S01]  /*35d0*/  UMOV UR41, 0x4208490 ;  /* 0x0420849000297882 */ /* 0x000fe20000000000 */
[----:B------:R-:W-:Y:S01]  /*35e0*/  UMOV UR42, 0x0 ;  /* 0x00000000002a7882 */ /* 0x000fe20000000000 */
[----:B------:R-:W-:Y:S01]  /*35f0*/  UMOV UR43, 0x4208490 ;  /* 0x04208490002b7882 */ /* 0x000fe20000000000 */
[----:B------:R-:W-:Y:S01]  /*3600*/  UMOV UR4, UR8 ;  /* 0x0000000800047c82 */ /* 0x000fe20008000000 */
[----:B------:R-:W-:Y:S01]  /*3610*/  UMOV UR5, URZ ;  /* 0x000000ff00057c82 */ /* 0x000fe20008000000 */
[----:B------:R0:W-:Y:S01]  /*3620*/  UTCHMMA gdesc[UR10], gdesc[UR12], tmem[UR20], tmem[UR38], idesc[UR39], !UPT ;  /* 0x00ff260c0a0075ea */ /* 0x0001e2000f800014 */
[----:B------:R-:W-:Y:S01]  /*3630*/  UMOV UR44, 0x0 ;  /* 0x00000000002c7882 */ /* 0x000fe20000000000 */
[----:B------:R-:W-:Y:S01]  /*3640*/  UMOV UR45, 0x4208490 ;  /* 0x04208490002d7882 */ /* 0x000fe20000000000 */
[----:B------:R0:W-:Y:S01]  /*3650*/  UTCHMMA gdesc[UR36], gdesc[UR34], tmem[UR20], tmem[UR40], idesc[UR41], UPT ;  /* 0x00ff2822240075ea */ /* 0x0001e2000b800014 */
[----:B------:R-:W-:Y:S01]  /*3660*/  UMOV UR4, UR4 ;  /* 0x0000000400047c82 */ /* 0x000fe20008000000 */
[----:B------:R0:W-:Y:S01]  /*3670*/  UTCHMMA gdesc[UR24], gdesc[UR26], tmem[UR20], tmem[UR42], idesc[UR43], UPT ;  /* 0x00ff2a1a180075ea */ /* 0x0001e2000b800014 */
[----:B------:R0:W-:Y:S01]  /*3680*/  UTCHMMA gdesc[UR30], gdesc[UR32], tmem[UR20], tmem[UR44], idesc[UR45], UPT ;  /* 0x00ff2c201e0075ea */ /* 0x0001e2000b800014 */
[----:B------:R0:W-:Y:S01]  /*3690*/  UTCBAR [UR4], URZ ;  /* 0x000000ff040073e9 */ /* 0x0001e200080000ff */
[----:B------:R-:W-:Y:S01]  /*36a0*/  NOP ;  /* 0x0000000000007918 */ /* 0x000fe20000000000 */
.L_x_6:
[----:B------:R-:W-:Y:S05]  /*36b0*/  @!P1 BRA `(.L_x_7) ;  /* 0x0000000000089947 */ /* 0x000fea0003800000 */
[----:B------:R-:W1:Y:S02]  /*36c0*/  SYNCS.PHASECHK.TRANS64.TRYWAIT P4, [UR16+0x4000], RZ ;  /* 0x004000ffff0075a7 */ /* 0x000e640008081110 */
[----:B-1----:R-:W-:Y:S05]  /*36d0*/  @!P4 BRA `(.L_x_8) ;  /* 0x000000ac000cc947 */ /* 0x002fea0003800000 */
.L_x_7:
[----:B------:R-:W2:Y:S01]  /*36e0*/  LDL.64 R104, [R1+0x148] ;  /* 0x0001480001687983 */ /* 0x000ea20000100a00 */
[----:B------:R-:W-:Y:S01]  /*36f0*/  IMAD R77, R227, 0x2a, RZ ;  /* 0x0000002ae34d7824 */ /* 0x000fe200078e02ff */
[-C--:B------:R-:W-:Y:S01]  /*3700*/  IADD3 R154, P4, PT, R155, R68.reuse, RZ ;  /* 0x000000449b9a7210 */ /* 0x080fe20007f9e0ff */
[C---:B------:R-:W-:Y:S01]  /*3710*/  IMAD R136, R227.reuse, 0x74, RZ ;  /* 0x00000074e3887824 */ /* 0x040fe200078e02ff */
[----:B------:R-:W3:Y:S01]  /*3720*/  LDL.64 R100, [R1+0x140] ;  /* 0x0001400001647983 */ /* 0x000ee20000100a00 */
[-C--:B------:R-:W-:Y:S01]  /*3730*/  LEA.HI.X.SX32 R159, R72, R69.reuse, 0x1, P5 ;  /* 0x00000045489f7211 */ /* 0x080fe200028f0eff */
[----:B------:R-:W-:Y:S01]  /*3740*/  IMAD R134, R227, 0x76, RZ ;  /* 0x00000076e3867824 */ /* 0x000fe200078e02ff */
[-C--:B------:R-:W-:Y:S01]  /*3750*/  LEA.HI.X.SX32 R155, R77, R69.reuse, 0x1, P4 ;  /* 0x000000454d9b7211 */ /* 0x080fe200020f0eff */
[----:B------:R-:W4:Y:S01]  /*3760*/  LDL.64 R86, [R1+0x138] ;  /* 0x0001380001567983 */ /* 0x000f220000100a00 */
[----:B------:R-:W-:Y:S01]  /*3770*/  BAR.SYNC.DEFER_BLOCKING 0x0 ;  /* 0x0000000000007b1d */ /* 0x000fe20000010000 */
[-C--:B------:R-:W-:Y:S01]  /*3780*/  IADD3 R148, P4, PT, R148, R68.reuse, RZ ;  /* 0x0000004494947210 */ /* 0x080fe20007f9e0ff */
[C---:B------:R-:W-:Y:S01]  /*3790*/  IMAD R77, R227.reuse, 0x3a, RZ ;  /* 0x0000003ae34d7824 */ /* 0x040fe200078e02ff */
[-C--:B------:R-:W-:Y:S01]  /*37a0*/  IADD3 R152, P5, PT, R152, R68.reuse, RZ ;  /* 0x0000004498987210 */ /* 0x080fe20007fbe0ff */
[----:B------:R-:W-:Y:S01]  /*37b0*/  IMAD R72, R227, 0x3b, RZ ;  /* 0x0000003be3487824 */ /* 0x000fe200078e02ff */
[-C--:B------:R-:W-:Y:S01]  /*37c0*/  LEA.HI.X.SX32 R149, R70, R69.reuse, 0x1, P4 ;  /* 0x0000004546957211 */ /* 0x080fe200020f0eff */
[----:B------:R-:W-:Y:S01]  /*37d0*/  VIADD R70, R2, 0x4 ;  /* 0x0000000402467836 */ /* 0x000fe20000000000 */
[----:B------:R-:W-:Y:S01]  /*37e0*/  IADD3 R144, P4, PT, R144, R68, RZ ;  /* 0x0000004490907210 */ /* 0x000fe20007f9e0ff */
[----:B------:R-:W-:Y:S01]  /*37f0*/  LDTM.16dp32bit_t0_t15.x64 R4, tmem[UR18+0x100000] ;  /* 0x10000012000479ee */ /* 0x000fe20008b00000 */
[----:B------:R-:W1:Y:S01]  /*3800*/  LDTM.16dp32bit_t16_t31.x64 R4, tmem[UR18+0x100040] ;  /* 0x10004012000479ee */ /* 0x000e620008b20000 */
[----:B------:R-:W-:-:S02]  /*3810*/  LEA.HI.X.SX32 R153, R73, R69, 0x1, P5 ;  /* 0x0000004549997211 */ /* 0x000fc400028f0eff */
[-C--:B------:R-:W-:Y:S02]  /*3820*/  LEA.HI.X.SX32 R145, R71, R69.reuse, 0x1, P4 ;  /* 0x0000004547917211 */ /* 0x080fe400020f0eff */
[-C--:B------:R-:W-:Y:S02]  /*3830*/  IADD3 R140, P4, PT, R140, R68.reuse, RZ ;  /* 0x000000448c8c7210 */ /* 0x080fe40007f9e0ff */
[-C--:B------:R-:W-:Y:S02]  /*3840*/  IADD3 R146, P5, PT, R146, R68.reuse, RZ ;  /* 0x0000004492927210 */ /* 0x080fe40007fbe0ff */
[-C--:B------:R-:W-:Y:S02]  /*3850*/  LEA.HI.X.SX32 R141, R108, R69.reuse, 0x1, P4 ;  /* 0x000000456c8d7211 */ /* 0x080fe400020f0eff */
[----:B------:R-:W-:Y:S02]  /*3860*/  IADD3 R136, P4, PT, R136, R68, RZ ;  /* 0x0000004488887210 */ /* 0x000fe40007f9e0ff */
[----:B------:R-:W-:-:S02]  /*3870*/  LEA.HI.X.SX32 R147, R74, R69, 0x1, P5 ;  /* 0x000000454a937211 */ /* 0x000fc400028f0eff */
[----:B------:R-:W-:Y:S01]  /*3880*/  LEA.HI.X.SX32 R137, R77, R69, 0x1, P4 ;  /* 0x000000454d897211 */ /* 0x000fe200020f0eff */
[----:B------:R-:W0:Y:S01]  /*3890*/  @!P0 SYNCS.CCTL.IV [UR16+0x4000] ;  /* 0x00400000ff0089b1 */ /* 0x000e220008000010 */
[----:B------:R-:W-:Y:S01]  /*38a0*/  ISETP.GE.AND P4, PT, R0, R2, PT ;  /* 0x000000020000720c */ /* 0x000fe20003f86270 */
[----:B------:R-:W-:Y:S01]  /*38b0*/  NOP ;  /* 0x0000000000007918 */ /* 0x000fe20000000000 */
[----:B------:R-:W-:-:S04]  /*38c0*/  IADD3 R142, P5, PT, R142, R68, RZ ;  /* 0x000000448e8e7210 */ /* 0x000fc80007fbe0ff */
[----:B------:R-:W-:Y:S01]  /*38d0*/  LEA.HI.X.SX32 R143, R75, R69, 0x1, P5 ;  /* 0x000000454b8f7211 */ /* 0x000fe200028f0eff */
[----:B-1----:R-:W-:Y:S01]  /*38e0*/  FMUL R4, R4, UR15 ;  /* 0x0000000f04047c20 */ /* 0x002fe20008400000 */
[----:B------:R-:W-:Y:S01]  /*38f0*/  FMUL R5, R5, UR15 ;  /* 0x0000000f05057c20 */ /* 0x000fe20008400000 */
[----:B------:R-:W-:-:S03]  /*3900*/  IADD3 R138, P5, PT, R138, R68, RZ ;  /* 0x000000448a8a7210 */ /* 0x000fc60007fbe0ff */
[----:B------:R-:W-:Y:S01]  /*3910*/  FSEL R73, R4, -INF , P4 ;  /* 0xff80000004497808 */ /* 0x000fe20002000000 */
[----:B------:R-:W-:Y:S01]  /*3920*/  VIADD R4, R2, 0x5 ;  /* 0x0000000502047836 */ /* 0x000fe20000000000 */
[----:B------:R-:W-:Y:S01]  /*3930*/  ISETP.GT.AND P4, PT, R0, R2, PT ;  /* 0x000000020000720c */ /* 0x000fe20003f84270 */
[----:B------:R-:W-:Y:S01]  /*3940*/  FMUL R7, R7, UR15 ;  /* 0x0000000f07077c20 */ /* 0x000fe20008400000 */
[-C--:B------:R-:W-:Y:S02]  /*3950*/  LEA.HI.X.SX32 R139, R76, R69.reuse, 0x1, P5 ;  /* 0x000000454c8b7211 */ /* 0x080fe400028f0eff */
[----:B------:R-:W-:Y:S02]  /*3960*/  FSEL R74, R5, -INF , P4 ;  /* 0xff800000054a7808 */ /* 0x000fe40002000000 */
[----:B------:R-:W-:Y:S01]  /*3970*/  ISETP.GE.AND P4, PT, R0, R4, PT ;  /* 0x000000040000720c */ /* 0x000fe20003f86270 */
[----:B------:R-:W-:Y:S01]  /*3980*/  VIADD R4, R2, 0x7 ;  /* 0x0000000702047836 */ /* 0x000fe20000000000 */
[----:B------:R-:W-:Y:S01]  /*3990*/  IADD3 R134, P5, PT, R134, R68, RZ ;  /* 0x0000004486867210 */ /* 0x000fe20007fbe0ff */
[----:B------:R-:W-:Y:S01]  /*39a0*/  FMUL R8, R8, UR15 ;  /* 0x0000000f08087c20 */ /* 0x000fe20008400000 */
[----:B------:R-:W-:Y:S01]  /*39b0*/  FSEL R80, R7, -INF , P6 ;  /* 0xff80000007507808 */ /* 0x000fe20003000000 */
[----:B------:R-:W-:Y:S01]  /*39c0*/  FMUL R9, R9, UR15 ;  /* 0x0000000f09097c20 */ /* 0x000fe20008400000 */
[----:B------:R-:W-:Y:S01]  /*39d0*/  LEA.HI.X.SX32 R135, R72, R69, 0x1, P5 ;  /* 0x0000004548877211 */ /* 0x000fe200028f0eff */
[----:B------:R-:W-:Y:S01]  /*39e0*/  FMUL R6, R6, UR15 ;  /* 0x0000000f06067c20 */ /* 0x000fe20008400000 */
[----:B------:R-:W-:Y:S01]  /*39f0*/  ISETP.GE.AND P6, PT, R0, R4, PT ;  /* 0x000000040000720c */ /* 0x000fe20003fc6270 */
[----:B------:R-:W-:Y:S01]  /*3a00*/  VIADD R5, R2, 0x8 ;  /* 0x0000000802057836 */ /* 0x000fe20000000000 */
[----:B------:R-:W-:Y:S01]  /*3a10*/  ISETP.GE.AND P5, PT, R0, R70, PT ;  /* 0x000000460000720c */ /* 0x000fe20003fa6270 */
[C---:B------:R-:W-:Y:S01]  /*3a20*/  VIADD R4, R2.reuse, 0x9 ;  /* 0x0000000902047836 */ /* 0x040fe20000000000 */
[----:B------:R-:W-:Y:S01]  /*3a30*/  IADD3 R70, PT, PT, R2, 0x6, RZ ;  /* 0x0000000602467810 */ /* 0x000fe20007ffe0ff */
[----:B------:R-:W-:Y:S01]  /*3a40*/  FMUL R11, R11, UR15 ;  /* 0x0000000f0b0b7c20 */ /* 0x000fe20008400000 */
[----:B------:R-:W-:Y:S01]  /*3a50*/  FSEL R76, R8, -INF , P5 ;  /* 0xff800000084c7808 */ /* 0x000fe20002800000 */
[----:B------:R-:W-:Y:S01]  /*3a60*/  FMUL R10, R10, UR15 ;  /* 0x0000000f0a0a7c20 */ /* 0x000fe20008400000 */
[----:B------:R-:W-:-:S02]  /*3a70*/  FSEL R83, R9, -INF , P4 ;  /* 0xff80000009537808 */ /* 0x000fc40002000000 */
[----:B------:R-:W-:Y:S02]  /*3a80*/  FSEL R75, R6, -INF , P3 ;  /* 0xff800000064b7808 */ /* 0x000fe40001800000 */
[----:B------:R-:W-:Y:S01]  /*3a90*/  ISETP.GE.AND P5, PT, R0, R5, PT ;  /* 0x000000050000720c */ /* 0x000fe20003fa6270 */
[----:B------:R-:W-:Y:S01]  /*3aa0*/  VIADD R5, R2, 0xa ;  /* 0x0000000a02057836 */ /* 0x000fe20000000000 */
[C---:B------:R-:W-:Y:S02]  /*3ab0*/  ISETP.GE.AND P4, PT, R0.reuse, R4, PT ;  /* 0x000000040000720c */ /* 0x040fe40003f86270 */
[----:B------:R-:W-:Y:S02]  /*3ac0*/  ISETP.GE.AND P3, PT, R0, R70, PT ;  /* 0x000000460000720c */ /* 0x000fe40003f66270 */
[----:B------:R-:W-:Y:S01]  /*3ad0*/  IADD3 R4, PT, PT, R2, 0xb, RZ ;  /* 0x0000000b02047810 */ /* 0x000fe20007ffe0ff */
[----:B------:R-:W-:Y:S01]  /*3ae0*/  FMUL R13, R13, UR15 ;  /* 0x0000000f0d0d7c20 */ /* 0x000fe20008400000 */
[----:B------:R-:W-:Y:S01]  /*3af0*/  FSEL R79, R11, -INF , P6 ;  /* 0xff8000000b4f7808 */ /* 0x000fe20003000000 */
[----:B------:R-:W-:Y:S01]  /*3b00*/  FMUL R12, R12, UR15 ;  /* 0x0000000f0c0c7c20 */ /* 0x000fe20008400000 */
[----:B------:R-:W-:-:S02]  /*3b10*/  FSEL R82, R10, -INF , P3 ;  /* 0xff8000000a527808 */ /* 0x000fc40001800000 */
[----:B------:R-:W-:Y:S01]  /*3b20*/  ISETP.GE.AND P6, PT, R0, R4, PT ;  /* 0x000000040000720c */ /* 0x000fe20003fc6270 */
[----:B------:R-:W-:Y:S01]  /*3b30*/  VIADD R4, R2, 0xd ;  /* 0x0000000d02047836 */ /* 0x000fe20000000000 */
[----:B------:R-:W-:Y:S01]  /*3b40*/  ISETP.GE.AND P3, PT, R0, R5, PT ;  /* 0x000000050000720c */ /* 0x000fe20003f66270 */
[----:B------:R-:W-:Y:S01]  /*3b50*/  VIADD R5, R2, 0xc ;  /* 0x0000000c02057836 */ /* 0x000fe20000000000 */
[----:B------:R-:W-:Y:S01]  /*3b60*/  FSEL R78, R13, -INF , P4 ;  /* 0xff8000000d4e7808 */ /* 0x000fe20002000000 */
[----:B------:R-:W-:Y:S01]  /*3b70*/  FMUL R15, R15, UR15 ;  /* 0x0000000f0f0f7c20 */ /* 0x000fe20008400000 */
[----:B------:R-:W-:Y:S01]  /*3b80*/  FSEL R77, R12, -INF , P5 ;  /* 0xff8000000c4d7808 */ /* 0x000fe20002800000 */
[----:B------:R-:W-:Y:S01]  /*3b90*/  FMUL R14, R14, UR15 ;  /* 0x0000000f0e0e7c20 */ /* 0x000fe20008400000 */
        /* <DEDUP_REMOVED lines=10> */
[----:B------:R-:W-:-:S02]  /*3c40*/  ISETP.GE.AND P3, PT, R0, R5, PT ;  /* 0x000000050000720c */ /* 0x000fc40003f66270 */
[----:B------:R-:W-:Y:S01]  /*3c50*/  IADD3 R5, PT, PT, R2, 0x10, RZ ;  /* 0x0000001002057810 */ /* 0x000fe20007ffe0ff */
[----:B------:R-:W-:Y:S01]  /*3c60*/  FMUL R18, R18, UR15 ;  /* 0x0000000f12127c20 */ /* 0x000fe20008400000 */
[----:B------:R-:W-:Y:S01]  /*3c70*/  FSEL R98, R16, -INF , P5 ;  /* 0xff80000010627808 */ /* 0x000fe20002800000 */
[----:B------:R-:W-:Y:S01]  /*3c80*/  FMUL R19, R19, UR15 ;  /* 0x0000000f13137c20 */ /* 0x000fe20008400000 */
[----:B------:R-:W-:Y:S02]  /*3c90*/  FSEL R97, R17, -INF , P4 ;  /* 0xff80000011617808 */ /* 0x000fe40002000000 */
        /* <DEDUP_REMOVED lines=30> */
[----:B------:R-:W-:-:S02]  /*3e80*/  FSEL R99, R24, -INF , P5 ;  /* 0xff80000018637808 */ /* 0x000fc40002800000 */
[C---:B------:R-:W-:Y:S02]  /*3e90*/  ISETP.GE.AND P4, PT, R0.reuse, R4, PT ;  /* 0x000000040000720c */ /* 0x040fe40003f86270 */
[----:B------:R-:W-:Y:S02]  /*3ea0*/  ISETP.GE.AND P5, PT, R0, R5, PT ;  /* 0x000000050000720c */ /* 0x000fe40003fa6270 */
[----:B------:R-:W-:Y:S02]  /*3eb0*/  PRMT R4, RZ, 0x7610, R4 ;  /* 0x00007610ff047816 */ /* 0x000fe40000000004 */
[----:B------:R-:W-:Y:S02]  /*3ec0*/  IADD3 R5, PT, PT, R2, 0x1a, RZ ;  /* 0x0000001a02057810 */ /* 0x000fe40007ffe0ff */
[----:B------:R-:W-:Y:S02]  /*3ed0*/  FSEL R103, R26, -INF , P3 ;  /* 0xff8000001a677808 */ /* 0x000fe40001800000 */
[----:B------:R-:W-:Y:S01]  /*3ee0*/  ISETP.GE.AND P3, PT, R0, R5, PT ;  /* 0x000000050000720c */ /* 0x000fe20003f66270 */
[----:B------:R-:W0:Y:S01]  /*3ef0*/  @P1 LDG.E.U16 R4, desc[UR28][R68.64] ;  /* 0x0000001c44041981 */ /* 0x000e22000c1e1500 */
[----:B------:R-:W-:-:S02]  /*3f00*/  PRMT R6, RZ, 0x7610, R6 ;  /* 0x00007610ff067816 */ /* 0x000fc40000000006 */
[----:B------:R-:W-:Y:S02]  /*3f10*/  PRMT R7, RZ, 0x7610, R7 ;  /* 0x00007610ff077816 */ /* 0x000fe40000000007 */
[----:B------:R-:W-:Y:S02]  /*3f20*/  PRMT R8, RZ, 0x7610, R8 ;  /* 0x00007610ff087816 */ /* 0x000fe40000000008 */
[----:B------:R-:W-:Y:S02]  /*3f30*/  PRMT R5, RZ, 0x7610, R5 ;  /* 0x00007610ff057816 */ /* 0x000fe40000000005 */
[----:B------:R-:W-:Y:S02]  /*3f40*/  PRMT R9, RZ, 0x7610, R9 ;  /* 0x00007610ff097816 */ /* 0x000fe40000000009 */
[----:B------:R-:W-:Y:S02]  /*3f50*/  PRMT R24, RZ, 0x7610, R24 ;  /* 0x00007610ff187816 */ /* 0x000fe40000000018 */
[----:B------:R-:W-:Y:S01]  /*3f60*/  PRMT R23, RZ, 0x7610, R23 ;  /* 0x00007610ff177816 */ /* 0x000fe20000000017 */
[----:B------:R-:W4:Y:S01]  /*3f70*/  @P1 LDG.E.U16 R5, desc[UR28][R168.64] ;  /* 0x0000001ca8051981 */ /* 0x000f22000c1e1500 */
[----:B------:R-:W-:-:S02]  /*3f80*/  PRMT R72, RZ, 0x7610, R72 ;  /* 0x00007610ff487816 */ /* 0x000fc40000000048 */
[----:B------:R-:W-:Y:S01]  /*3f90*/  PRMT R71, RZ, 0x7610, R71 ;  /* 0x00007610ff477816 */ /* 0x000fe20000000047 */
[----:B------:R-:W4:Y:S04]  /*3fa0*/  @P1 LDG.E.U16 R9, desc[UR28][R160.64] ;  /* 0x0000001ca0091981 */ /* 0x000f28000c1e1500 */
[----:B------:R-:W4:Y:S04]  /*3fb0*/  @P1 LDG.E.U16 R24, desc[UR28][R148.64] ;  /* 0x0000001c94181981 */ /* 0x000f28000c1e1500 */
[----:B------:R-:W4:Y:S04]  /*3fc0*/  @P1 LDG.E.U16 R23, desc[UR28][R140.64] ;  /* 0x0000001c8c171981 */ /* 0x000f28000c1e1500 */
[----:B------:R-:W4:Y:S01]  /*3fd0*/  @P1 LDG.E.U16 R72, desc[UR28][R192.64] ;  /* 0x0000001cc0481981 */ /* 0x000f22000c1e1500 */
[----:B------:R-:W-:-:S03]  /*3fe0*/  PRMT R70, RZ, 0x7610, R70 ;  /* 0x00007610ff467816 */ /* 0x000fc60000000046 */
[----:B------:R-:W4:Y:S01]  /*3ff0*/  @P1 LDG.E.U16 R71, desc[UR28][R186.64] ;  /* 0x0000001cba471981 */ /* 0x000f22000c1e1500 */
[----:B------:R-:W-:-:S03]  /*4000*/  FMUL R27, R27, UR15 ;  /* 0x0000000f1b1b7c20 */ /* 0x000fc60008400000 */
[----:B------:R-:W4:Y:S01]  /*4010*/  @P1 LDG.E.U16 R70, desc[UR28][R180.64] ;  /* 0x0000001cb4461981 */ /* 0x000f22000c1e1500 */
[----:B------:R-:W-:Y:S01]  /*4020*/  VIADD R10, R2, 0x1b ;  /* 0x0000001b020a7836 */ /* 0x000fe20000000000 */
[----:B------:R-:W-:Y:S01]  /*4030*/  FSEL R27, R27, -INF , P6 ;  /* 0xff8000001b1b7808 */ /* 0x000fe20003000000 */
[----:B------:R-:W-:-:S03]  /*4040*/  FMUL R29, R29, UR15 ;  /* 0x0000000f1d1d7c20 */ /* 0x000fc60008400000 */
[----:B------:R-:W-:Y:S01]  /*4050*/  ISETP.GE.AND P6, PT, R0, R10, PT ;  /* 0x0000000a0000720c */ /* 0x000fe20003fc6270 */
[----:B------:R-:W-:Y:S01]  /*4060*/  VIADD R10, R2, 0x1d ;  /* 0x0000001d020a7836 */ /* 0x000fe20000000000 */
[----:B------:R-:W-:Y:S01]  /*4070*/  FSEL R106, R29, -INF , P4 ;  /* 0xff8000001d6a7808 */ /* 0x000fe20002000000 */
[----:B------:R-:W-:Y:S01]  /*4080*/  FMUL R30, R30, UR15 ;  /* 0x0000000f1e1e7c20 */ /* 0x000fe20008400000 */
[----:B------:R-:W-:Y:S02]  /*4090*/  FMUL R28, R28, UR15 ;  /* 0x0000000f1c1c7c20 */ /* 0x000fe40008400000 */
[----:B------:R-:W-:Y:S01]  /*40a0*/  ISETP.GE.AND P4, PT, R0, R10, PT ;  /* 0x0000000a0000720c */ /* 0x000fe20003f86270 */
[C---:B------:R-:W-:Y:S02]  /*40b0*/  VIADD R10, R2.reuse, 0x1e ;  /* 0x0000001e020a7836 */ /* 0x040fe40000000000 */
[----:B------:R-:W-:Y:S02]  /*40c0*/  VIADD R11, R2, 0x1c ;  /* 0x0000001c020b7836 */ /* 0x000fe40000000000 */
[----:B------:R-:W-:Y:S01]  /*40d0*/  FMUL R32, R32, UR15 ;  /* 0x0000000f20207c20 */ /* 0x000fe20008400000 */
[----:B------:R-:W-:Y:S01]  /*40e0*/  FMUL R33, R33, UR15 ;  /* 0x0000000f21217c20 */ /* 0x000fe20008400000 */
[----:B------:R-:W-:Y:S01]  /*40f0*/  FMUL R31, R31, UR15 ;  /* 0x0000000f1f1f7c20 */ /* 0x000fe20008400000 */
[----:B------:R-:W-:-:S04]  /*4100*/  FMUL R35, R35, UR15 ;  /* 0x0000000f23237c20 */ /* 0x000fc80008400000 */
[----:B------:R-:W-:Y:S01]  /*4110*/  FSEL R107, R31, -INF , P6 ;  /* 0xff8000001f6b7808 */ /* 0x000fe20003000000 */
[----:B------:R-:W-:Y:S01]  /*4120*/  FMUL R36, R36, UR15 ;  /* 0x0000000f24247c20 */ /* 0x000fe20008400000 */
[----:B------:R-:W-:Y:S01]  /*4130*/  FMUL R34, R34, UR15 ;  /* 0x0000000f22227c20 */ /* 0x000fe20008400000 */
[----:B------:R-:W-:Y:S01]  /*4140*/  FMUL R38, R38, UR15 ;  /* 0x0000000f26267c20 */ /* 0x000fe20008400000 */
[----:B------:R-:W-:Y:S01]  /*4150*/  FMUL R37, R37, UR15 ;  /* 0x0000000f25257c20 */ /* 0x000fe20008400000 */
[----:B------:R-:W-:Y:S01]  /*4160*/  FMUL R39, R39, UR15 ;  /* 0x0000000f27277c20 */ /* 0x000fe20008400000 */
[----:B------:R-:W-:Y:S01]  /*4170*/  FMUL R115, R41, UR15 ;  /* 0x0000000f29737c20 */ /* 0x000fe20008400000 */
[----:B------:R-:W-:Y:S01]  /*4180*/  FMUL R42, R42, UR15 ;  /* 0x0000000f2a2a7c20 */ /* 0x000fe20008400000 */
[----:B--2---:R1:W2:Y:S04]  /*4190*/  @P1 LDG.E.U16 R6, desc[UR28][R104.64] ;  /* 0x0000001c68061981 */ /* 0x0042a8000c1e1500 */
[----:B---3--:R-:W3:Y:S04]  /*41a0*/  @P1 LDG.E.U16 R7, desc[UR28][R100.64] ;  /* 0x0000001c64071981 */ /* 0x008ee8000c1e1500 */
[----:B----4-:R4:W2:Y:S01]  /*41b0*/  @P1 LDG.E.U16 R8, desc[UR28][R86.64] ;  /* 0x0000001c56081981 */ /* 0x0108a2000c1e1500 */
[----:B-1----:R-:W-:-:S02]  /*41c0*/  FSEL R104, R30, -INF , P3 ;  /* 0xff8000001e687808 */ /* 0x002fc40001800000 */
[----:B------:R-:W-:Y:S02]  /*41d0*/  FSEL R105, R28, -INF , P5 ;  /* 0xff8000001c697808 */ /* 0x000fe40002800000 */
[----:B------:R-:W-:Y:S01]  /*41e0*/  ISETP.GE.AND P3, PT, R0, R10, PT ;  /* 0x0000000a0000720c */ /* 0x000fe20003f66270 */
[----:B------:R-:W-:Y:S01]  /*41f0*/  VIADD R10, R2, 0x20 ;  /* 0x00000020020a7836 */ /* 0x000fe20000000000 */
[----:B------:R-:W-:-:S04]  /*4200*/  ISETP.GE.AND P5, PT, R0, R11, PT ;  /* 0x0000000b0000720c */ /* 0x000fc80003fa6270 */
[----:B------:R-:W-:Y:S02]  /*4210*/  FSEL R110, R32, -INF , P5 ;  /* 0xff800000206e7808 */ /* 0x000fe40002800000 */
[----:B------:R-:W-:Y:S01]  /*4220*/  ISETP.GE.AND P5, PT, R0, R10, PT ;  /* 0x0000000a0000720c */ /* 0x000fe20003fa6270 */
[C---:B------:R-:W-:Y:S01]  /*4230*/  VIADD R10, R2.reuse, 0x21 ;  /* 0x00000021020a7836 */ /* 0x040fe20000000000 */
[----:B------:R-:W-:Y:S02]  /*4240*/  IADD3 R11, PT, PT, R2, 0x1f, RZ ;  /* 0x0000001f020b7810 */ /* 0x000fe40007ffe0ff */
[----:B----4-:R-:W-:Y:S02]  /*4250*/  FSEL R87, R33, -INF , P4 ;  /* 0xff80000021577808 */ /* 0x010fe40002000000 */
[----:B------:R-:W-:Y:S01]  /*4260*/  ISETP.GE.AND P4, PT, R0, R10, PT ;  /* 0x0000000a0000720c */ /* 0x000fe20003f86270 */
[----:B------:R-:W-:Y:S01]  /*4270*/  VIADD R10, R2, 0x23 ;  /* 0x00000023020a7836 */ /* 0x000fe20000000000 */
[----:B------:R-:W-:Y:S01]  /*4280*/  ISETP.GE.AND P6, PT, R0, R11, PT ;  /* 0x0000000b0000720c */ /* 0x000fe20003fc6270 */
[----:B------:R-:W-:-:S03]  /*4290*/  VIADD R11, R2, 0x22 ;  /* 0x00000022020b7836 */ /* 0x000fc60000000000 */
[----:B------:R-:W-:Y:S02]  /*42a0*/  FSEL R113, R35, -INF , P6 ;  /* 0xff80000023717808 */ /* 0x000fe40003000000 */
[----:B------:R-:W-:Y:S02]  /*42b0*/  ISETP.GE.AND P6, PT, R0, R10, PT ;  /* 0x0000000a0000720c */ /* 0x000fe40003fc6270 */
[----:B------:R-:W-:Y:S02]  /*42c0*/  IADD3 R10, PT, PT, R2, 0x24, RZ ;  /* 0x00000024020a7810 */ /* 0x000fe40007ffe0ff */
[----:B------:R-:W-:Y:S02]  /*42d0*/  FSEL R86, R36, -INF , P5 ;  /* 0xff80000024567808 */ /* 0x000fe40002800000 */
[----:B------:R-:W-:Y:S02]  /*42e0*/  FSEL R111, R34, -INF , P3 ;  /* 0xff800000226f7808 */ /* 0x000fe40001800000 */
[----:B------:R-:W-:Y:S01]  /*42f0*/  ISETP.GE.AND P5, PT, R0, R10, PT ;  /* 0x0000000a0000720c */ /* 0x000fe20003fa6270 */
[----:B------:R-:W-:Y:S01]  /*4300*/  VIADD R10, R2, 0x26 ;  /* 0x00000026020a7836 */ /* 0x000fe20000000000 */
[----:B------:R-:W-:Y:S01]  /*4310*/  ISETP.GE.AND P3, PT, R0, R11, PT ;  /* 0x0000000b0000720c */ /* 0x000fe20003f66270 */
[----:B------:R-:W-:-:S03]  /*4320*/  VIADD R11, R2, 0x25 ;  /* 0x00000025020b7836 */ /* 0x000fc60000000000 */
[----:B------:R-:W-:Y:S02]  /*4330*/  FSEL R114, R38, -INF , P3 ;  /* 0xff80000026727808 */ /* 0x000fe40001800000 */
[----:B------:R-:W-:Y:S01]  /*4340*/  ISETP.GE.AND P3, PT, R0, R10, PT ;  /* 0x0000000a0000720c */ /* 0x000fe20003f66270 */
[----:B------:R-:W-:Y:S01]  /*4350*/  VIADD R10, R2, 0x27 ;  /* 0x00000027020a7836 */ /* 0x000fe20000000000 */
[----:B------:R-:W-:Y:S02]  /*4360*/  FSEL R112, R37, -INF , P4 ;  /* 0xff80000025707808 */ /* 0x000fe40002000000 */
[----:B------:R-:W-:Y:S02]  /*4370*/  FSEL R39, R39, -INF , P6 ;  /* 0xff80000027277808 */ /* 0x000fe40003000000 */
[C---:B------:R-:W-:Y:S02]  /*4380*/  ISETP.GE.AND P4, PT, R0.reuse, R11, PT ;  /* 0x0000000b0000720c */ /* 0x040fe40003f86270 */
[----:B------:R-:W-:-:S02]  /*4390*/  ISETP.GE.AND P6, PT, R0, R10, PT ;  /* 0x0000000a0000720c */ /* 0x000fc40003fc6270 */
[----:B------:R-:W-:Y:S02]  /*43a0*/  IADD3 R10, PT, PT, R2, 0x29, RZ ;  /* 0x00000029020a7810 */ /* 0x000fe40007ffe0ff */
[----:B------:R-:W-:Y:S01]  /*43b0*/  FSEL R115, R115, -INF , P4 ;  /* 0xff80000073737808 */ /* 0x000fe20002000000 */
[----:B------:R-:W-:Y:S01]  /*43c0*/  FMUL R40, R40, UR15 ;  /* 0x0000000f28287c20 */ /* 0x000fe20008400000 */
[----:B------:R-:W-:Y:S01]  /*43d0*/  ISETP.GE.AND P4, PT, R0, R10, PT ;  /* 0x0000000a0000720c */ /* 0x000fe20003f86270 */
[C---:B------:R-:W-:Y:S02]  /*43e0*/  VIADD R10, R2.reuse, 0x2a ;  /* 0x0000002a020a7836 */ /* 0x040fe40000000000 */
[----:B------:R-:W-:Y:S01]  /*43f0*/  VIADD R11, R2, 0x28 ;  /* 0x00000028020b7836 */ /* 0x000fe20000000000 */
[----:B------:R-:W-:Y:S01]  /*4400*/  FSEL R42, R42, -INF , P3 ;  /* 0xff8000002a2a7808 */ /* 0x000fe20001800000 */
[----:B------:R-:W-:Y:S01]  /*4410*/  FMUL R44, R44, UR15 ;  /* 0x0000000f2c2c7c20 */ /* 0x000fe20008400000 */
[----:B------:R-:W-:-:S02]  /*4420*/  FSEL R41, R40, -INF , P5 ;  /* 0xff80000028297808 */ /* 0x000fc40002800000 */
[----:B------:R-:W-:Y:S01]  /*4430*/  ISETP.GE.AND P3, PT, R0, R10, PT ;  /* 0x0000000a0000720c */ /* 0x000fe20003f66270 */
[----:B------:R-:W-:Y:S01]  /*4440*/  VIADD R10, R2, 0x2c ;  /* 0x0000002c020a7836 */ /* 0x000fe20000000000 */
[----:B------:R-:W-:Y:S01]  /*4450*/  ISETP.GE.AND P5, PT, R0, R11, PT ;  /* 0x0000000b0000720c */ /* 0x000fe20003fa6270 */
[----:B------:R-:W-:Y:S01]  /*4460*/  FMUL R43, R43, UR15 ;  /* 0x0000000f2b2b7c20 */ /* 0x000fe20008400000 */
[----:B------:R-:W-:Y:S02]  /*4470*/  VIADD R11, R2, 0x2b ;  /* 0x0000002b020b7836 */ /* 0x000fe40000000000 */
[----:B------:R-:W-:Y:S02]  /*4480*/  FSEL R44, R44, -INF , P5 ;  /* 0xff8000002c2c7808 */ /* 0x000fe40002800000 */
[----:B------:R-:W-:Y:S01]  /*4490*/  ISETP.GE.AND P5, PT, R0, R10, PT ;  /* 0x0000000a0000720c */ /* 0x000fe20003fa6270 */
[----:B------:R-:W-:Y:S01]  /*44a0*/  FMUL R10, R46, UR15 ;  /* 0x0000000f2e0a7c20 */ /* 0x000fe20008400000 */
[----:B------:R-:W-:Y:S01]  /*44b0*/  FSEL R43, R43, -INF , P6 ;  /* 0xff8000002b2b7808 */ /* 0x000fe20003000000 */
[----:B------:R-:W-:Y:S01]  /*44c0*/  FMUL R46, R47, UR15 ;  /* 0x0000000f2f2e7c20 */ /* 0x000fe20008400000 */
[----:B------:R-:W-:Y:S01]  /*44d0*/  ISETP.GE.AND P6, PT, R0, R11, PT ;  /* 0x0000000b0000720c */ /* 0x000fe20003fc6270 */
[----:B------:R-:W-:Y:S01]  /*44e0*/  FMUL R45, R45, UR15 ;  /* 0x0000000f2d2d7c20 */ /* 0x000fe20008400000 */
[----:B------:R-:W-:Y:S01]  /*44f0*/  FSEL R47, R10, -INF , P3 ;  /* 0xff8000000a2f7808 */ /* 0x000fe20001800000 */
[----:B------:R-:W-:Y:S01]  /*4500*/  FMUL R48, R48, UR15 ;  /* 0x0000000f30307c20 */ /* 0x000fe20008400000 */
[----:B------:R-:W-:-:S02]  /*4510*/  VIADD R11, R2, 0x2d ;  /* 0x0000002d020b7836 */ /* 0x000fc40000000000 */
[C---:B------:R-:W-:Y:S01]  /*4520*/  VIADD R10, R2.reuse, 0x30 ;  /* 0x00000030020a7836 */ /* 0x040fe20000000000 */
[----:B------:R-:W-:Y:S01]  /*4530*/  IADD3 R12, PT, PT, R2, 0x2e, RZ ;  /* 0x0000002e020c7810 */ /* 0x000fe20007ffe0ff */
[----:B------:R-:W-:Y:S01]  /*4540*/  FMUL R118, R50, UR15 ;  /* 0x0000000f32767c20 */ /* 0x000fe20008400000 */
[----:B------:R-:W-:Y:S02]  /*4550*/  FSEL R45, R45, -INF , P4 ;  /* 0xff8000002d2d7808 */ /* 0x000fe40002000000 */
[----:B------:R-:W-:Y:S02]  /*4560*/  FSEL R50, R48, -INF , P5 ;  /* 0xff80000030327808 */ /* 0x000fe40002800000 */
[----:B------:R-:W-:Y:S01]  /*4570*/  ISETP.GE.AND P4, PT, R0, R11, PT ;  /* 0x0000000b0000720c */ /* 0x000fe20003f86270 */
[----:B------:R-:W-:Y:S01]  /*4580*/  VIADD R11, R2, 0x2f ;  /* 0x0000002f020b7836 */ /* 0x000fe20000000000 */
[----:B------:R-:W-:Y:S01]  /*4590*/  ISETP.GE.AND P5, PT, R0, R10, PT ;  /* 0x0000000a0000720c */ /* 0x000fe20003fa6270 */
[----:B------:R-:W-:Y:S01]  /*45a0*/  VIADD R10, R2, 0x32 ;  /* 0x00000032020a7836 */ /* 0x000fe20000000000 */
[----:B------:R-:W-:Y:S01]  /*45b0*/  ISETP.GE.AND P3, PT, R0, R12, PT ;  /* 0x0000000c0000720c */ /* 0x000fe20003f66270 */
[----:B------:R-:W-:Y:S01]  /*45c0*/  FMUL R51, R51, UR15 ;  /* 0x0000000f33337c20 */ /* 0x000fe20008400000 */
[----:B------:R-:W-:Y:S01]  /*45d0*/  FSEL R46, R46, -INF , P6 ;  /* 0xff8000002e2e7808 */ /* 0x000fe20003000000 */
[----:B------:R-:W-:Y:S01]  /*45e0*/  FMUL R49, R49, UR15 ;  /* 0x0000000f31317c20 */ /* 0x000fe20008400000 */
[----:B------:R-:W-:-:S02]  /*45f0*/  FSEL R118, R118, -INF , P3 ;  /* 0xff80000076767808 */ /* 0x000fc40001800000 */
[----:B------:R-:W-:Y:S01]  /*4600*/  ISETP.GE.AND P6, PT, R0, R11, PT ;  /* 0x0000000b0000720c */ /* 0x000fe20003fc6270 */
[----:B------:R-:W-:Y:S01]  /*4610*/  VIADD R11, R2, 0x31 ;  /* 0x00000031020b7836 */ /* 0x000fe20000000000 */
[----:B------:R-:W-:Y:S02]  /*4620*/  ISETP.GE.AND P3, PT, R0, R10, PT ;  /* 0x0000000a0000720c */ /* 0x000fe40003f66270 */
        /* <DEDUP_REMOVED lines=16> */
[----:B------:R-:W-:-:S02]  /*4730*/  VIADD R11, R2, 0x36 ;  /* 0x00000036020b7836 */ /* 0x000fc40000000000 */
[----:B------:R-:W-:Y:S01]  /*4740*/  FMUL R56, R56, UR15 ;  /* 0x0000000f38387c20 */ /* 0x000fe20008400000 */
[----:B------:R-:W-:Y:S02]  /*4750*/  PRMT R26, RZ, 0x7610, R26 ;  /* 0x00007610ff1a7816 */ /* 0x000fe4000000001a */
[----:B------:R-:W-:Y:S02]  /*4760*/  FSEL R123, R55, -INF , P6 ;  /* 0xff800000377b7808 */ /* 0x000fe40003000000 */
[----:B------:R-:W-:Y:S02]  /*4770*/  PRMT R25, RZ, 0x7610, R25 ;  /* 0x00007610ff197816 */ /* 0x000fe40000000019 */
[----:B------:R-:W-:Y:S01]  /*4780*/  FSEL R122, R54, -INF , P3 ;  /* 0xff800000367a7808 */ /* 0x000fe20001800000 */
[----:B------:R-:W-:Y:S01]  /*4790*/  FMUL R57, R57, UR15 ;  /* 0x0000000f39397c20 */ /* 0x000fe20008400000 */
[----:B------:R-:W-:Y:S01]  /*47a0*/  ISETP.GE.AND P6, PT, R0, R10, PT ;  /* 0x0000000a0000720c */ /* 0x000fe20003fc6270 */
[C---:B------:R-:W-:Y:S01]  /*47b0*/  VIADD R14, R2.reuse, 0x39 ;  /* 0x00000039020e7836 */ /* 0x040fe20000000000 */
[----:B------:R-:W-:Y:S01]  /*47c0*/  IADD3 R12, PT, PT, R2, 0x38, RZ ;  /* 0x00000038020c7810 */ /* 0x000fe20007ffe0ff */
[----:B------:R-:W4:Y:S01]  /*47d0*/  @P1 LDG.E.U16 R26, desc[UR28][R174.64] ;  /* 0x0000001cae1a1981 */ /* 0x000f22000c1e1500 */
[----:B------:R-:W-:-:S02]  /*47e0*/  ISETP.GE.AND P3, PT, R0, R11, PT ;  /* 0x0000000b0000720c */ /* 0x000fc40003f66270 */
[----:B------:R-:W-:Y:S01]  /*47f0*/  PRMT R10, RZ, 0x7610, R10 ;  /* 0x00007610ff0a7816 */ /* 0x000fe2000000000a */
[----:B------:R-:W4:Y:S01]  /*4800*/  @P1 LDG.E.U16 R25, desc[UR28][R166.64] ;  /* 0x0000001ca6191981 */ /* 0x000f22000c1e1500 */
[----:B------:R-:W-:Y:S02]  /*4810*/  PRMT R11, RZ, 0x7610, R11 ;  /* 0x00007610ff0b7816 */ /* 0x000fe4000000000b */
[----:B------:R-:W-:Y:S02]  /*4820*/  FSEL R126, R56, -INF , P5 ;  /* 0xff800000387e7808 */ /* 0x000fe40002800000 */
[----:B------:R-:W-:Y:S01]  /*4830*/  ISETP.GE.AND P5, PT, R0, R12, PT ;  /* 0x0000000c0000720c */ /* 0x000fe20003fa6270 */
[----:B------:R-:W4:Y:S01]  /*4840*/  @P1 LDG.E.U16 R10, desc[UR28][R158.64] ;  /* 0x0000001c9e0a1981 */ /* 0x000f22000c1e1500 */
[----:B------:R-:W-:Y:S02]  /*4850*/  PRMT R12, RZ, 0x7610, R12 ;  /* 0x00007610ff0c7816 */ /* 0x000fe4000000000c */
[----:B------:R-:W-:Y:S01]  /*4860*/  FSEL R127, R57, -INF , P4 ;  /* 0xff800000397f7808 */ /* 0x000fe20002000000 */
[----:B------:R-:W4:Y:S01]  /*4870*/  @P1 LDG.E.U16 R11, desc[UR28][R146.64] ;  /* 0x0000001c920b1981 */ /* 0x000f22000c1e1500 */
[----:B------:R-:W-:-:S02]  /*4880*/  PRMT R16, RZ, 0x7610, R16 ;  /* 0x00007610ff107816 */ /* 0x000fc40000000010 */
[----:B------:R-:W-:Y:S01]  /*4890*/  ISETP.GE.AND P4, PT, R0, R14, PT ;  /* 0x0000000e0000720c */ /* 0x000fe20003f86270 */
[----:B------:R-:W4:Y:S01]  /*48a0*/  @P1 LDG.E.U16 R12, desc[UR28][R138.64] ;  /* 0x0000001c8a0c1981 */ /* 0x000f22000c1e1500 */
[----:B------:R-:W-:Y:S02]  /*48b0*/  PRMT R17, RZ, 0x7610, R17 ;  /* 0x00007610ff117816 */ /* 0x000fe40000000011 */
[----:B------:R-:W-:Y:S01]  /*48c0*/  PRMT R14, RZ, 0x7610, R14 ;  /* 0x00007610ff0e7816 */ /* 0x000fe2000000000e */
[----:B------:R-:W-:Y:S01]  /*48d0*/  FMUL R58, R58, UR15 ;  /* 0x0000000f3a3a7c20 */ /* 0x000fe20008400000 */
[----:B------:R-:W-:Y:S01]  /*48e0*/  VIADD R15, R2, 0x3a ;  /* 0x0000003a020f7836 */ /* 0x000fe20000000000 */
[----:B------:R-:W4:Y:S01]  /*48f0*/  @P1 LDG.E.U16 R16, desc[UR28][R190.64] ;  /* 0x0000001cbe101981 */ /* 0x000f22000c1e1500 */
[----:B------:R-:W-:-:S03]  /*4900*/  FMNMX3 R13, R73, R74, R75, !PT ;  /* 0x0000004a490d7276 */ /* 0x000fc6000780004b */
[----:B------:R-:W4:Y:S01]  /*4910*/  @P1 LDG.E.U16 R17, desc[UR28][R184.64] ;  /* 0x0000001cb8111981 */ /* 0x000f22000c1e1500 */
[----:B------:R-:W-:-:S03]  /*4920*/  FSEL R150, R58, -INF , P3 ;  /* 0xff8000003a967808 */ /* 0x000fc60001800000 */
[----:B------:R-:W4:Y:S01]  /*4930*/  @P1 LDG.E.U16 R14, desc[UR28][R178.64] ;  /* 0x0000001cb20e1981 */ /* 0x000f22000c1e1500 */
[----:B------:R-:W-:Y:S02]  /*4940*/  ISETP.GE.AND P3, PT, R0, R15, PT ;  /* 0x0000000f0000720c */ /* 0x000fe40003f66270 */
[----:B------:R-:W-:Y:S02]  /*4950*/  PRMT R15, RZ, 0x7610, R15 ;  /* 0x00007610ff0f7816 */ /* 0x000fe4000000000f */
[----:B------:R-:W-:-:S04]  /*4960*/  FMNMX3 R13, R13, R80, R76, !PT ;  /* 0x000000500d0d7276 */ /* 0x000fc8000780004c */
[----:B------:R-:W4:Y:S01]  /*4970*/  @P1 LDG.E.U16 R15, desc[UR28][R172.64] ;  /* 0x0000001cac0f1981 */ /* 0x000f22000c1e1500 */
[----:B------:R-:W-:-:S04]  /*4980*/  FMNMX3 R13, R13, R83, R82, !PT ;  /* 0x000000530d0d7276 */ /* 0x000fc80007800052 */
[----:B------:R-:W-:-:S04]  /*4990*/  FMNMX3 R18, R13, R79, R77, !PT ;  /* 0x0000004f0d127276 */ /* 0x000fc8000780004d */
[----:B------:R-:W-:Y:S01]  /*49a0*/  FMNMX3 R18, R18, R78, R81, !PT ;  /* 0x0000004e12127276 */ /* 0x000fe20007800051 */
[----:B------:R-:W-:Y:S01]  /*49b0*/  FMUL R59, R59, UR15 ;  /* 0x0000000f3b3b7c20 */ /* 0x000fe20008400000 */
[----:B------:R-:W-:Y:S02]  /*49c0*/  VIADD R19, R2, 0x3b ;  /* 0x0000003b02137836 */ /* 0x000fe40000000000 */
[----:B------:R-:W-:Y:S02]  /*49d0*/  FMNMX3 R18, R18, R88, R98, !PT ;  /* 0x0000005812127276 */ /* 0x000fe40007800062 */
[----:B------:R-:W-:Y:S02]  /*49e0*/  PRMT R13, RZ, 0x7610, R13 ;  /* 0x00007610ff0d7816 */ /* 0x000fe4000000000d */
[----:B------:R-:W-:Y:S02]  /*49f0*/  FMNMX3 R18, R18, R97, R96, !PT ;  /* 0x0000006112127276 */ /* 0x000fe40007800060 */
[----:B------:R-:W-:-:S02]  /*4a00*/  FSEL R128, R59, -INF , P6 ;  /* 0xff8000003b807808 */ /* 0x000fc40003000000 */
[----:B------:R-:W-:Y:S01]  /*4a10*/  ISETP.GE.AND P6, PT, R0, R19, PT ;  /* 0x000000130000720c */ /* 0x000fe20003fc6270 */
[----:B------:R-:W4:Y:S01]  /*4a20*/  @P1 LDG.E.U16 R13, desc[UR28][R164.64] ;  /* 0x0000001ca40d1981 */ /* 0x000f22000c1e1500 */
[----:B------:R-:W-:Y:S02]  /*4a30*/  PRMT R20, RZ, 0x7610, R20 ;  /* 0x00007610ff147816 */ /* 0x000fe40000000014 */
[----:B------:R-:W-:Y:S02]  /*4a40*/  FMNMX3 R21, R18, R95, R94, !PT ;  /* 0x0000005f12157276 */ /* 0x000fe4000780005e */
[----:B------:R-:W-:Y:S02]  /*4a50*/  PRMT R19, RZ, 0x7610, R19 ;  /* 0x00007610ff137816 */ /* 0x000fe40000000013 */
[----:B------:R-:W-:Y:S01]  /*4a60*/  PRMT R18, RZ, 0x7610, R18 ;  /* 0x00007610ff127816 */ /* 0x000fe20000000012 */
[----:B------:R-:W4:Y:S01]  /*4a70*/  @P1 LDG.E.U16 R20, desc[UR28][R154.64] ;  /* 0x0000001c9a141981 */ /* 0x000f22000c1e1500 */
[----:B------:R-:W-:-:S03]  /*4a80*/  FMNMX3 R21, R21, R91, R90, !PT ;  /* 0x0000005b15157276 */ /* 0x000fc6000780005a */
[----:B------:R-:W4:Y:S01]  /*4a90*/  @P1 LDG.E.U16 R19, desc[UR28][R144.64] ;  /* 0x0000001c90131981 */ /* 0x000f22000c1e1500 */
[----:B------:R-:W-:-:S03]  /*4aa0*/  FMNMX3 R21, R21, R89, R99, !PT ;  /* 0x0000005915157276 */ /* 0x000fc60007800063 */
[----:B------:R-:W4:Y:S01]  /*4ab0*/  @P1 LDG.E.U16 R18, desc[UR28][R136.64] ;  /* 0x0000001c88121981 */ /* 0x000f22000c1e1500 */
[----:B------:R-:W-:-:S04]  /*4ac0*/  FMNMX3 R21, R21, R102, R103, !PT ;  /* 0x0000006615157276 */ /* 0x000fc80007800067 */
        /* <DEDUP_REMOVED lines=12> */
[----:B------:R-:W-:Y:S01]  /*4b90*/  FMNMX3 R36, R36, R119, R120, !PT ;  /* 0x0000007724247276 */ /* 0x000fe20007800078 */
[----:B------:R-:W-:-:S03]  /*4ba0*/  FMUL R60, R60, UR15 ;  /* 0x0000000f3c3c7c20 */ /* 0x000fc60008400000 */
[----:B------:R-:W-:Y:S01]  /*4bb0*/  FMNMX3 R36, R36, R121, R122, !PT ;  /* 0x0000007924247276 */ /* 0x000fe2000780007a */
[----:B------:R-:W-:-:S03]  /*4bc0*/  VIADD R22, R2, 0x3c ;  /* 0x0000003c02167836 */ /* 0x000fc60000000000 */
[----:B------:R-:W-:Y:S01]  /*4bd0*/  FMNMX3 R36, R36, R123, R126, !PT ;  /* 0x0000007b24247276 */ /* 0x000fe2000780007e */
[----:B------:R-:W-:Y:S01]  /*4be0*/  FMUL R61, R61, UR15 ;  /* 0x0000000f3d3d7c20 */ /* 0x000fe20008400000 */
[----:B------:R-:W-:Y:S01]  /*4bf0*/  FMUL R62, R62, UR15 ;  /* 0x0000000f3e3e7c20 */ /* 0x000fe20008400000 */
[----:B------:R-:W-:Y:S02]  /*4c00*/  FSEL R129, R60, -INF , P5 ;  /* 0xff8000003c817808 */ /* 0x000fe40002800000 */
[----:B------:R-:W-:Y:S01]  /*4c10*/  FMNMX3 R36, R36, R127, R150, !PT ;  /* 0x0000007f24247276 */ /* 0x000fe20007800096 */
[----:B------:R-:W-:Y:S02]  /*4c20*/  VIADD R28, R2, 0x3e ;  /* 0x0000003e021c7836 */ /* 0x000fe40000000000 */
[----:B------:R-:W-:Y:S01]  /*4c30*/  FMUL R63, R63, UR15 ;  /* 0x0000000f3f3f7c20 */ /* 0x000fe20008400000 */
[----:B------:R-:W-:Y:S01]  /*4c40*/  FMUL R64, R64, UR15 ;  /* 0x0000000f40407c20 */ /* 0x000fe20008400000 */
[----:B------:R-:W-:-:S02]  /*4c50*/  IADD3 R29, PT, PT, R2, 0x3d, RZ ;  /* 0x0000003d021d7810 */ /* 0x000fc40007ffe0ff */
[----:B------:R-:W-:Y:S02]  /*4c60*/  ISETP.GE.AND P5, PT, R0, R22, PT ;  /* 0x000000160000720c */ /* 0x000fe40003fa6270 */
[----:B------:R-:W-:Y:S02]  /*4c70*/  FSEL R226, R61, -INF , P4 ;  /* 0xff8000003de27808 */ /* 0x000fe40002000000 */
[----:B------:R-:W-:Y:S02]  /*4c80*/  FSEL R156, R62, -INF , P3 ;  /* 0xff8000003e9c7808 */ /* 0x000fe40001800000 */
[----:B------:R-:W-:Y:S01]  /*4c90*/  FMNMX3 R36, R36, R128, R129, !PT ;  /* 0x0000008024247276 */ /* 0x000fe20007800081 */
[----:B------:R-:W-:Y:S02]  /*4ca0*/  VIADD R2, R2, 0x3f ;  /* 0x0000003f02027836 */ /* 0x000fe40000000000 */
[----:B------:R-:W-:Y:S01]  /*4cb0*/  FMUL R65, R65, UR15 ;  /* 0x0000000f41417c20 */ /* 0x000fe20008400000 */
[----:B------:R-:W-:Y:S01]  /*4cc0*/  FMUL R66, R66, UR15 ;  /* 0x0000000f42427c20 */ /* 0x000fe20008400000 */
[----:B------:R-:W-:-:S02]  /*4cd0*/  ISETP.GE.AND P4, PT, R0, R29, PT ;  /* 0x0000001d0000720c */ /* 0x000fc40003f86270 */
[----:B------:R-:W-:Y:S02]  /*4ce0*/  ISETP.GE.AND P3, PT, R0, R28, PT ;  /* 0x0000001c0000720c */ /* 0x000fe40003f66270 */
[----:B------:R-:W-:Y:S02]  /*4cf0*/  FSEL R157, R63, -INF , P6 ;  /* 0xff8000003f9d7808 */ /* 0x000fe40003000000 */
[----:B------:R-:W-:Y:S02]  /*4d00*/  FSEL R239, R64, -INF , P5 ;  /* 0xff80000040ef7808 */ /* 0x000fe40002800000 */
[----:B------:R-:W-:Y:S01]  /*4d10*/  FMNMX3 R36, R36, R226, R156, !PT ;  /* 0x000000e224247276 */ /* 0x000fe2000780009c */
[----:B------:R-:W-:Y:S01]  /*4d20*/  FMUL R67, R67, UR15 ;  /* 0x0000000f43437c20 */ /* 0x000fe20008400000 */
[----:B------:R-:W1:Y:S01]  /*4d30*/  S2R R92, SR_TID.X ;  /* 0x00000000005c7919 */ /* 0x000e620000002100 */
[----:B------:R-:W-:Y:S02]  /*4d40*/  ISETP.GE.AND P6, PT, R0, R2, PT ;  /* 0x000000020000720c */ /* 0x000fe40003fc6270 */
[----:B------:R-:W-:-:S02]  /*4d50*/  FSEL R238, R65, -INF , P4 ;  /* 0xff80000041ee7808 */ /* 0x000fc40002000000 */
[----:B------:R-:W-:Y:S02]  /*4d60*/  FSEL R240, R66, -INF , P3 ;  /* 0xff80000042f07808 */ /* 0x000fe40001800000 */
[----:B------:R-:W-:Y:S02]  /*4d70*/  FMNMX3 R36, R36, R157, R239, !PT ;  /* 0x0000009d24247276 */ /* 0x000fe400078000ef */
[----:B------:R-:W-:Y:S02]  /*4d80*/  FSEL R241, R67, -INF , P6 ;  /* 0xff80000043f17808 */ /* 0x000fe40003000000 */
[----:B------:R-:W-:-:S04]  /*4d90*/  FMNMX3 R36, R36, R238, R240, !PT ;  /* 0x000000ee24247276 */ /* 0x000fc800078000f0 */
[----:B------:R-:W-:-:S05]  /*4da0*/  FMNMX R36, R241, R36, !PT ;  /* 0x00000024f1247209 */ /* 0x000fca0007800000 */
[----:B------:R-:W0:Y:S01]  /*4db0*/  SHFL.BFLY PT, R28, R36, 0x10, 0x1f ;  /* 0x0e001f00241c7f89 */ /* 0x000e2200000e0000 */
[----:B------:R-:W-:Y:S02]  /*4dc0*/  PRMT R21, RZ, 0x7610, R21 ;  /* 0x00007610ff157816 */ /* 0x000fe40000000015 */
[----:B------:R-:W-:-:S04]  /*4dd0*/  PRMT R22, RZ, 0x7610, R22 ;  /* 0x00007610ff167816 */ /* 0x000fc80000000016 */
[----:B------:R-:W4:Y:S01]  /*4de0*/  @P1 LDG.E.U16 R21, desc[UR28][R188.64] ;  /* 0x0000001cbc151981 */ /* 0x000f22000c1e1500 */
[----:B------:R-:W-:-:S03]  /*4df0*/  PRMT R32, RZ, 0x7610, R32 ;  /* 0x00007610ff207816 */ /* 0x000fc60000000020 */
[----:B------:R-:W4:Y:S01]  /*4e00*/  @P1 LDG.E.U16 R22, desc[UR28][R182.64] ;  /* 0x0000001cb6161981 */ /* 0x000f22000c1e1500 */
[----:B-1----:R-:W-:Y:S02]  /*4e10*/  LOP3.LUT R2, R92, 0x40, RZ, 0xc0, !PT ;  /* 0x000000405c027812 */ /* 0x002fe400078ec0ff */
[----:B------:R-:W-:Y:S01]  /*4e20*/  PRMT R33, RZ, 0x7610, R33 ;  /* 0x00007610ff217816 */ /* 0x000fe20000000021 */
[----:B------:R-:W4:Y:S01]  /*4e30*/  @P1 LDG.E.U16 R32, desc[UR28][R176.64] ;  /* 0x0000001cb0201981 */ /* 0x000f22000c1e1500 */
[----:B------:R-:W-:Y:S01]  /*4e40*/  PRMT R34, RZ, 0x7610, R34 ;  /* 0x00007610ff227816 */ /* 0x000fe20000000022 */
[----:B------:R-:W-:Y:S01]  /*4e50*/  IMAD R2, R2, 0x80, R84 ;  /* 0x0000008002027824 */ /* 0x000fe200078e0254 */
[----:B------:R-:W-:Y:S02]  /*4e60*/  PRMT R35, RZ, 0x7610, R35 ;  /* 0x00007610ff237816 */ /* 0x000fe40000000023 */
[----:B------:R-:W-:Y:S01]  /*4e70*/  PRMT R38, RZ, 0x7610, R38 ;  /* 0x00007610ff267816 */ /* 0x000fe20000000026 */
[----:B------:R-:W4:Y:S01]  /*4e80*/  @P1 LDG.E.U16 R33, desc[UR28][R170.64] ;  /* 0x0000001caa211981 */ /* 0x000f22000c1e1500 */
[----:B------:R-:W-:-:S02]  /*4e90*/  PRMT R37, RZ, 0x7610, R37 ;  /* 0x00007610ff257816 */ /* 0x000fc40000000025 */
[----:B0-----:R-:W-:Y:S01]  /*4ea0*/  FMNMX3 R36, R36, -INF , R28, !PT ;  /* 0xff80000024247876 */ /* 0x001fe2000780001c */
[----:B------:R0:W-:Y:S01]  /*4eb0*/  STS.U16 [R2+UR16], R4 ;  /* 0x0000000402007988 */ /* 0x0001e20008000410 */
[----:B------:R-:W-:-:S03]  /*4ec0*/  LOP3.LUT R48, R2, 0x10, RZ, 0x3c, !PT ;  /* 0x0000001002307812 */ /* 0x000fc600078e3cff */
[----:B------:R-:W4:Y:S04]  /*4ed0*/  @P1 LDG.E.U16 R34, desc[UR28][R162.64] ;  /* 0x0000001ca2221981 */ /* 0x000f28000c1e1500 */
[----:B------:R-:W4:Y:S01]  /*4ee0*/  @P1 LDG.E.U16 R35, desc[UR28][R152.64] ;  /* 0x0000001c98231981 */ /* 0x000f22000c1e1500 */
[----:B0-----:R-:W-:-:S03]  /*4ef0*/  FADD R4, R73, -R36 ;  /* 0x8000002449047221 */ /* 0x001fc60000000000 */
[----:B------:R-:W4:Y:S01]  /*4f00*/  @P1 LDG.E.U16 R38, desc[UR28][R142.64] ;  /* 0x0000001c8e261981 */ /* 0x000f22000c1e1500 */
[----:B------:R-:W-:-:S03]  /*4f10*/  FMUL R4, R4, 1.4426950216293334961 ;  /* 0x3fb8aa3b04047820 */ /* 0x000fc60000400000 */
[----:B------:R-:W4:Y:S04]  /*4f20*/  @P1 LDG.E.U16 R37, desc[UR28][R134.64] ;  /* 0x0000001c86251981 */ /* 0x000f28000c1e1500 */
[----:B--2---:R-:W-:Y:S04]  /*4f30*/  STS.U16 [R2+UR16+0x400], R6 ;  /* 0x0004000602007988 */ /* 0x004fe80008000410 */
[----:B---3--:R-:W-:Y:S04]  /*4f40*/  STS.U16 [R2+UR16+0x800], R7 ;  /* 0x0008000702007988 */ /* 0x008fe80008000410 */
[----:B------:R-:W-:Y:S04]  /*4f50*/  STS.U16 [R2+UR16+0xc00], R8 ;  /* 0x000c000802007988 */ /* 0x000fe80008000410 */
[----:B------:R-:W-:Y:S04]  /*4f60*/  STS.U16 [R2+UR16+0x1000], R5 ;  /* 0x0010000502007988 */ /* 0x000fe80008000410 */
[----:B------:R-:W-:Y:S04]  /*4f70*/  STS.U16 [R2+UR16+0x1400], R9 ;  /* 0x0014000902007988 */ /* 0x000fe80008000410 */
[----:B------:R-:W-:Y:S04]  /*4f80*/  STS.U16 [R2+UR16+0x1800], R24 ;  /* 0x0018001802007988 */ /* 0x000fe80008000410 */
[----:B------:R-:W-:Y:S04]  /*4f90*/  STS.U16 [R2+UR16+0x1c00], R23 ;  /* 0x001c001702007988 */ /* 0x000fe80008000410 */
[----:B------:R-:W-:Y:S04]  /*4fa0*/  STS.U16 [R48+UR16+0x80], R72 ;  /* 0x0000804830007988 */ /* 0x000fe80008000410 */
[----:B------:R0:W-:Y:S02]  /*4fb0*/  STS.U16 [R48+UR16+0x480], R71 ;  /* 0x0004804730007988 */ /* 0x0001e40008000410 */
[----:B0-----:R0:W-:Y:S02]  /*4fc0*/  MUFU.EX2 R71, R4 ;  /* 0x0000000400477308 */ /* 0x0011e40000000800 */
[----:B------:R1:W-:Y:S01]  /*4fd0*/  STS.U16 [R48+UR16+0x880], R70 ;  /* 0x0008804630007988 */ /* 0x0003e20008000410 */
[----:B0-----:R-:W-:-:S04]  /*4fe0*/  FADD R4, R75, -R36 ;  /* 0x800000244b047221 */ /* 0x001fc80000000000 */
[----:B------:R-:W-:-:S04]  /*4ff0*/  FMUL R4, R4, 1.4426950216293334961 ;  /* 0x3fb8aa3b04047820 */ /* 0x000fc80000400000 */
[----:B-1----:R0:W-:Y:S01]  /*5000*/  MUFU.EX2 R70, R4 ;  /* 0x0000000400467308 */ /* 0x0021e20000000800 */
[--C-:B------:R-:W-:Y:S01]  /*5010*/  FADD R5, R74, -R36.reuse ;  /* 0x800000244a057221 */ /* 0x100fe20000000000 */
[----:B0-----:R-:W-:-:S04]  /*5020*/  FADD R4, R76, -R36 ;  /* 0x800000244c047221 */ /* 0x001fc80000000000 */
[----:B------:R-:W-:Y:S01]  /*5030*/  FMUL R4, R4, 1.4426950216293334961 ;  /* 0x3fb8aa3b04047820 */ /* 0x000fe20000400000 */
[----:B------:R-:W-:-:S03]  /*5040*/  FMUL R5, R5, 1.4426950216293334961 ;  /* 0x3fb8aa3b05057820 */ /* 0x000fc60000400000 */
[----:B------:R0:W-:Y:S01]  /*5050*/  MUFU.EX2 R66, R4 ;  /* 0x0000000400427308 */ /* 0x0001e20000000800 */
[C---:B------:R-:W-:Y:S01]  /*5060*/  IMAD.SHL.U32 R6, R227.reuse, 0x4, RZ ;  /* 0x00000004e3067824 */ /* 0x040fe200078e00ff */
[-C--:B------:R-:W-:Y:S01]  /*5070*/  IADD3 R116, P5, PT, R116, R68.reuse, RZ ;  /* 0x0000004474747210 */ /* 0x080fe20007fbe0ff */
[C---:B------:R-:W-:Y:S01]  /*5080*/  IMAD R84, R227.reuse, 0x68, RZ ;  /* 0x00000068e3547824 */ /* 0x040fe200078e02ff */
[C---:B------:R-:W-:Y:S01]  /*5090*/  LEA R132, P4, R227.reuse, R68, 0x3 ;  /* 0x00000044e3847211 */ /* 0x040fe200078818ff */
[----:B------:R-:W-:Y:S02]  /*50a0*/  IMAD R7, R227, 0x5, RZ ;  /* 0x00000005e3077824 */ /* 0x000fe400078e02ff */
[----:B0-----:R-:W-:Y:S01]  /*50b0*/  FADD R4, R79, -R36 ;  /* 0x800000244f047221 */ /* 0x001fe20000000000 */
[C---:B------:R-:W-:Y:S01]  /*50c0*/  IMAD R242, R227.reuse, 0xc, RZ ;  /* 0x0000000ce3f27824 */ /* 0x040fe200078e02ff */
[----:B------:R0:W1:Y:S01]  /*50d0*/  MUFU.EX2 R67, R5 ;  /* 0x0000000500437308 */ /* 0x0000620000000800 */
[----:B------:R-:W-:-:S02]  /*50e0*/  IMAD R100, R227, 0x48, RZ ;  /* 0x00000048e3647824 */ /* 0x000fc400078e02ff */
[----:B------:R-:W-:Y:S01]  /*50f0*/  FMUL R4, R4, 1.4426950216293334961 ;  /* 0x3fb8aa3b04047820 */ /* 0x000fe20000400000 */
[-C--:B------:R-:W-:Y:S02]  /*5100*/  IADD3 R130, P3, PT, R130, R68.reuse, RZ ;  /* 0x0000004482827210 */ /* 0x080fe40007f7e0ff */
[-C--:B------:R-:W-:Y:S01]  /*5110*/  IADD3 R124, P6, PT, R124, R68.reuse, RZ ;  /* 0x000000447c7c7210 */ /* 0x080fe20007fde0ff */
[----:B------:R-:W-:Y:S01]  /*5120*/  IMAD R72, R227, 0x1c, RZ ;  /* 0x0000001ce3487824 */ /* 0x000fe200078e02ff */
[-C--:B------:R-:W-:Y:S02]  /*5130*/  LEA.HI.X.SX32 R117, R85, R69.reuse, 0x1, P5 ;  /* 0x0000004555757211 */ /* 0x080fe400028f0eff */
[----:B------:R-:W-:Y:S01]  /*5140*/  PRMT R31, RZ, 0x7610, R31 ;  /* 0x00007610ff1f7816 */ /* 0x000fe2000000001f */
[----:B0-----:R-:W-:Y:S01]  /*5150*/  FADD R5, R77, -R36 ;  /* 0x800000244d057221 */ /* 0x001fe20000000000 */
[----:B------:R-:W-:Y:S01]  /*5160*/  LEA.HI.X.SX32 R133, R6, R69, 0x1, P4 ;  /* 0x0000004506857211 */ /* 0x000fe200020f0eff */
[----:B------:R0:W-:Y:S01]  /*5170*/  MUFU.EX2 R64, R4 ;  /* 0x0000000400407308 */ /* 0x0001e20000000800 */
[----:B------:R-:W-:-:S02]  /*5180*/  IADD3 R84, P5, PT, R84, R68, RZ ;  /* 0x0000004454547210 */ /* 0x000fc40007fbe0ff */
[----:B------:R-:W-:Y:S01]  /*5190*/  PRMT R29, RZ, 0x7610, R29 ;  /* 0x00007610ff1d7816 */ /* 0x000fe2000000001d */
[----:B------:R-:W-:Y:S01]  /*51a0*/  FADD R78, R78, -R36 ;  /* 0x800000244e4e7221 */ /* 0x000fe20000000000 */
[-C--:B------:R-:W-:Y:S01]  /*51b0*/  IADD3 R108, P4, PT, R108, R68.reuse, RZ ;  /* 0x000000446c6c7210 */ /* 0x080fe20007f9e0ff */
[----:B------:R-:W2:Y:S01]  /*51c0*/  @P1 LDG.E.U16 R31, desc[UR28][R132.64] ;  /* 0x0000001c841f1981 */ /* 0x000ea2000c1e1500 */
[-C--:B------:R-:W-:Y:S02]  /*51d0*/  LEA.HI.X.SX32 R131, R7, R69.reuse, 0x1, P3 ;  /* 0x0000004507837211 */ /* 0x080fe400018f0eff */
[----:B------:R-:W-:Y:S01]  /*51e0*/  PRMT R8, RZ, 0x7610, R8 ;  /* 0x00007610ff087816 */ /* 0x000fe20000000008 */
[----:B0-----:R-:W-:Y:S01]  /*51f0*/  FMUL R4, R5, 1.4426950216293334961 ;  /* 0x3fb8aa3b05047820 */ /* 0x001fe20000400000 */
[-C--:B------:R-:W-:Y:S02]  /*5200*/  LEA.HI.X.SX32 R125, R242, R69.reuse, 0x1, P6 ;  /* 0x00000045f27d7211 */ /* 0x080fe400030f0eff */
[----:B------:R-:W-:Y:S01]  /*5210*/  PRMT R30, RZ, 0x7610, R30 ;  /* 0x00007610ff1e7816 */ /* 0x000fe2000000001e */
[----:B------:R-:W-:Y:S01]  /*5220*/  IMAD R92, R227, 0x58, RZ ;  /* 0x00000058e35c7824 */ /* 0x000fe200078e02ff */
[----:B------:R-:W-:Y:S01]  /*5230*/  IADD3 R100, P3, PT, R100, R68, RZ ;  /* 0x0000004464647210 */ /* 0x000fe20007f7e0ff */
[----:B------:R0:W-:Y:S01]  /*5240*/  MUFU.EX2 R65, R4 ;  /* 0x0000000400417308 */ /* 0x0001e20000000800 */
[-C--:B------:R-:W-:Y:S01]  /*5250*/  LEA.HI.X.SX32 R85, R109, R69.reuse, 0x1, P5 ;  /* 0x000000456d557211 */ /* 0x080fe200028f0eff */
[----:B------:R-:W3:Y:S01]  /*5260*/  @P1 LDG.E.U16 R29, desc[UR28][R124.64] ;  /* 0x0000001c7c1d1981 */ /* 0x000ee2000c1e1500 */
[-C--:B------:R-:W-:Y:S01]  /*5270*/  LEA.HI.X.SX32 R109, R72, R69.reuse, 0x1, P4 ;  /* 0x00000045486d7211 */ /* 0x080fe200020f0eff */
[----:B------:R-:W-:Y:S01]  /*5280*/  FADD R81, R81, -R36 ;  /* 0x8000002451517221 */ /* 0x000fe20000000000 */
[----:B------:R-:W-:Y:S01]  /*5290*/  PRMT R6, RZ, 0x7610, R6 ;  /* 0x00007610ff067816 */ /* 0x000fe20000000006 */
[----:B------:R-:W2:Y:S01]  /*52a0*/  @P1 LDG.E.U16 R8, desc[UR28][R116.64] ;  /* 0x0000001c74081981 */ /* 0x000ea2000c1e1500 */
[----:B------:R-:W-:Y:S01]  /*52b0*/  LEA.HI.X.SX32 R101, R93, R69, 0x1, P3 ;  /* 0x000000455d657211 */ /* 0x000fe200018f0eff */
[----:B------:R-:W-:-:S02]  /*52c0*/  IMAD R76, R227, 0x78, RZ ;  /* 0x00000078e34c7824 */ /* 0x000fc400078e02ff */
[----:B0-----:R-:W-:Y:S01]  /*52d0*/  FMUL R4, R78, 1.4426950216293334961 ;  /* 0x3fb8aa3b4e047820 */ /* 0x001fe20000400000 */
[C---:B------:R-:W-:Y:S01]  /*52e0*/  IMAD R73, R227.reuse, 0x2c, RZ ;  /* 0x0000002ce3497824 */ /* 0x040fe200078e02ff */
[----:B------:R-:W2:Y:S01]  /*52f0*/  @P1 LDG.E.U16 R30, desc[UR28][R108.64] ;  /* 0x0000001c6c1e1981 */ /* 0x000ea2000c1e1500 */
[-C--:B------:R-:W-:Y:S01]  /*5300*/  IADD3 R92, P6, PT, R92, R68.reuse, RZ ;  /* 0x000000445c5c7210 */ /* 0x080fe20007fde0ff */
[----:B------:R0:W-:Y:S01]  /*5310*/  MUFU.EX2 R63, R4 ;  /* 0x00000004003f7308 */ /* 0x0001e20000000800 */
[----:B------:R-:W-:Y:S01]  /*5320*/  IMAD R74, R227, 0x3c, RZ ;  /* 0x0000003ce34a7824 */ /* 0x000fe200078e02ff */
[----:B------:R-:W2:Y:S01]  /*5330*/  @P1 LDG.E.U16 R6, desc[UR28][R100.64] ;  /* 0x0000001c64061981 */ /* 0x000ea2000c1e1500 */
[----:B------:R-:W-:Y:S01]  /*5340*/  IADD3 R76, P3, PT, R76, R68, RZ ;  /* 0x000000444c4c7210 */ /* 0x000fe20007f7e0ff */
[--C-:B------:R-:W-:Y:S01]  /*5350*/  FADD R27, R27, -R36.reuse ;  /* 0x800000241b1b7221 */ /* 0x100fe20000000000 */
[----:B------:R-:W-:Y:S02]  /*5360*/  PRMT R7, RZ, 0x7610, R7 ;  /* 0x00007610ff077816 */ /* 0x000fe40000000007 */
[----:B------:R-:W-:Y:S01]  /*5370*/  PRMT R9, RZ, 0x7610, R9 ;  /* 0x00007610ff097816 */ /* 0x000fe20000000009 */
[----:B----4-:R-:W-:Y:S01]  /*5380*/  STS.U16 [R48+UR16+0xc80], R26 ;  /* 0x000c801a30007988 */ /* 0x010fe20008000410 */
[----:B0-----:R-:W-:Y:S01]  /*5390*/  FMUL R4, R81, 1.4426950216293334961 ;  /* 0x3fb8aa3b51047820 */ /* 0x001fe20000400000 */
[-C--:B------:R-:W-:Y:S01]  /*53a0*/  LEA.HI.X.SX32 R93, R73, R69.reuse, 0x1, P6 ;  /* 0x00000045495d7211 */ /* 0x080fe200030f0eff */
[--C-:B------:R-:W-:Y:S01]  /*53b0*/  FADD R80, R80, -R36.reuse ;  /* 0x8000002450507221 */ /* 0x100fe20000000000 */
[----:B------:R-:W-:Y:S01]  /*53c0*/  LEA.HI.X.SX32 R77, R74, R69, 0x1, P3 ;  /* 0x000000454a4d7211 */ /* 0x000fe200018f0eff */
[----:B------:R0:W-:Y:S01]  /*53d0*/  MUFU.EX2 R62, R4 ;  /* 0x00000004003e7308 */ /* 0x0001e20000000800 */
[----:B------:R-:W-:Y:S01]  /*53e0*/  PRMT R5, RZ, 0x7610, R5 ;  /* 0x00007610ff057816 */ /* 0x000fe20000000005 */
[----:B------:R-:W4:Y:S01]  /*53f0*/  @P1 LDG.E.U16 R7, desc[UR28][R92.64] ;  /* 0x0000001c5c071981 */ /* 0x000f22000c1e1500 */
[----:B------:R-:W-:Y:S01]  /*5400*/  FMUL R24, R27, 1.4426950216293334961 ;  /* 0x3fb8aa3b1b187820 */ /* 0x000fe20000400000 */
[--C-:B------:R-:W-:Y:S01]  /*5410*/  FADD R83, R83, -R36.reuse ;  /* 0x8000002453537221 */ /* 0x100fe20000000000 */
[--C-:B------:R-:W-:Y:S01]  /*5420*/  FADD R82, R82, -R36.reuse ;  /* 0x8000002452527221 */ /* 0x100fe20000000000 */
[----:B------:R-:W2:Y:S01]  /*5430*/  @P1 LDG.E.U16 R9, desc[UR28][R84.64] ;  /* 0x0000001c54091981 */ /* 0x000ea2000c1e1500 */
[--C-:B------:R-:W-:Y:S01]  /*5440*/  FADD R54, R88, -R36.reuse ;  /* 0x8000002458367221 */ /* 0x100fe20000000000 */
[----:B------:R-:W-:Y:S01]  /*5450*/  FADD R58, R98, -R36 ;  /* 0x80000024623a7221 */ /* 0x000fe20000000000 */
[----:B0-----:R-:W-:Y:S01]  /*5460*/  PRMT R4, RZ, 0x7610, R4 ;  /* 0x00007610ff047816 */ /* 0x001fe20000000004 */
[----:B------:R-:W2:Y:S01]  /*5470*/  @P1 LDG.E.U16 R5, desc[UR28][R130.64] ;  /* 0x0000001c82051981 */ /* 0x000ea2000c1e1500 */
[--C-:B------:R-:W-:Y:S01]  /*5480*/  FADD R40, R97, -R36.reuse ;  /* 0x8000002461287221 */ /* 0x100fe20000000000 */
[--C-:B------:R-:W-:Y:S01]  /*5490*/  FADD R57, R96, -R36.reuse ;  /* 0x8000002460397221 */ /* 0x100fe20000000000 */
[--C-:B------:R-:W-:Y:S01]  /*54a0*/  FADD R53, R95, -R36.reuse ;  /* 0x800000245f357221 */ /* 0x100fe20000000000 */
[----:B------:R-:W-:Y:S01]  /*54b0*/  STS.U16 [R48+UR16+0x1080], R25 ;  /* 0x0010801930007988 */ /* 0x000fe20008000410 */
[--C-:B------:R-:W-:Y:S01]  /*54c0*/  FADD R52, R94, -R36.reuse ;  /* 0x800000245e347221 */ /* 0x100fe20000000000 */
[--C-:B------:R-:W-:Y:S01]  /*54d0*/  FADD R91, R91, -R36.reuse ;  /* 0x800000245b5b7221 */ /* 0x100fe20000000000 */
[--C-:B------:R-:W-:Y:S01]  /*54e0*/  FADD R51, R90, -R36.reuse ;  /* 0x800000245a337221 */ /* 0x100fe20000000000 */
[----:B------:R-:W2:Y:S01]  /*54f0*/  @P1 LDG.E.U16 R4, desc[UR28][R76.64] ;  /* 0x0000001c4c041981 */ /* 0x000ea2000c1e1500 */
[--C-:B------:R-:W-:Y:S01]  /*5500*/  FADD R89, R89, -R36.reuse ;  /* 0x8000002459597221 */ /* 0x100fe20000000000 */
[--C-:B------:R-:W-:Y:S01]  /*5510*/  FADD R104, R104, -R36.reuse ;  /* 0x8000002468687221 */ /* 0x100fe20000000000 */
[--C-:B------:R-:W-:Y:S01]  /*5520*/  FADD R87, R87, -R36.reuse ;  /* 0x8000002457577221 */ /* 0x100fe20000000000 */
[----:B------:R0:W-:Y:S01]  /*5530*/  STS.U16 [R48+UR16+0x1480], R10 ;  /* 0x0014800a30007988 */ /* 0x0001e20008000410 */
[--C-:B------:R-:W-:Y:S01]  /*5540*/  FADD R111, R111, -R36.reuse ;  /* 0x800000246f6f7221 */ /* 0x100fe20000000000 */
[--C-:B------:R-:W-:Y:S01]  /*5550*/  FADD R86, R86, -R36.reuse ;  /* 0x8000002456567221 */ /* 0x100fe20000000000 */
[--C-:B------:R-:W-:Y:S01]  /*5560*/  FADD R114, R114, -R36.reuse ;  /* 0x8000002472727221 */ /* 0x100fe20000000000 */
[----:B------:R1:W-:Y:S01]  /*5570*/  STS.U16 [R48+UR16+0x1880], R11 ;  /* 0x0018800b30007988 */ /* 0x0003e20008000410 */
[--C-:B------:R-:W-:Y:S01]  /*5580*/  FADD R39, R39, -R36.reuse ;  /* 0x8000002427277221 */ /* 0x100fe20000000000 */
[--C-:B------:R-:W-:Y:S01]  /*5590*/  FADD R41, R41, -R36.reuse ;  /* 0x8000002429297221 */ /* 0x100fe20000000000 */
[--C-:B------:R-:W-:Y:S01]  /*55a0*/  FADD R42, R42, -R36.reuse ;  /* 0x800000242a2a7221 */ /* 0x100fe20000000000 */
[--C-:B------:R-:W-:Y:S01]  /*55b0*/  FADD R44, R44, -R36.reuse ;  /* 0x800000242c2c7221 */ /* 0x100fe20000000000 */
[--C-:B------:R-:W-:Y:S01]  /*55c0*/  FADD R47, R47, -R36.reuse ;  /* 0x800000242f2f7221 */ /* 0x100fe20000000000 */
[--C-:B0-----:R-:W-:Y:S01]  /*55d0*/  FADD R10, R99, -R36.reuse ;  /* 0x80000024630a7221 */ /* 0x101fe20000000000 */
[----:B------:R0:W-:Y:S01]  /*55e0*/  STS.U16 [R48+UR16+0x1c80], R12 ;  /* 0x001c800c30007988 */ /* 0x0001e20008000410 */
[--C-:B------:R-:W-:Y:S01]  /*55f0*/  FADD R46, R46, -R36.reuse ;  /* 0x800000242e2e7221 */ /* 0x100fe20000000000 */
[--C-:B------:R-:W-:Y:S01]  /*5600*/  FADD R50, R50, -R36.reuse ;  /* 0x8000002432327221 */ /* 0x100fe20000000000 */
[----:B-1----:R-:W-:Y:S01]  /*5610*/  LOP3.LUT R11, R2, 0x20, RZ, 0x3c, !PT ;  /* 0x00000020020b7812 */ /* 0x002fe200078e3cff */
[--C-:B------:R-:W-:Y:S01]  /*5620*/  FADD R49, R49, -R36.reuse ;  /* 0x8000002431317221 */ /* 0x100fe20000000000 */
[--C-:B------:R-:W-:Y:S01]  /*5630*/  FADD R56, R118, -R36.reuse ;  /* 0x8000002476387221 */ /* 0x100fe20000000000 */
[--C-:B------:R-:W-:Y:S01]  /*5640*/  FADD R55, R119, -R36.reuse ;  /* 0x8000002477377221 */ /* 0x100fe20000000000 */
[--C-:B------:R-:W-:Y:S01]  /*5650*/  FADD R61, R120, -R36.reuse ;  /* 0x80000024783d7221 */ /* 0x100fe20000000000 */
[----:B------:R-:W-:Y:S01]  /*5660*/  STS.U16 [R11+UR16+0x100], R16 ;  /* 0x000100100b007988 */ /* 0x000fe20008000410 */
[--C-:B------:R-:W-:Y:S01]  /*5670*/  FADD R60, R121, -R36.reuse ;  /* 0x80000024793c7221 */ /* 0x100fe20000000000 */
[----:B0-----:R-:W-:Y:S01]  /*5680*/  FMUL R48, R10, 1.4426950216293334961 ;  /* 0x3fb8aa3b0a307820 */ /* 0x001fe20000400000 */
[--C-:B------:R-:W-:Y:S01]  /*5690*/  FADD R10, R102, -R36.reuse ;  /* 0x80000024660a7221 */ /* 0x100fe20000000000 */
[----:B------:R-:W-:Y:S01]  /*56a0*/  STS.U16 [R11+UR16+0x500], R17 ;  /* 0x000500110b007988 */ /* 0x000fe20008000410 */
[--C-:B------:R-:W-:Y:S01]  /*56b0*/  FADD R59, R122, -R36.reuse ;  /* 0x800000247a3b7221 */ /* 0x100fe20000000000 */
[----:B------:R-:W0:Y:S02]  /*56c0*/  LDC R81, c[0x0][0x3d8] ;  /* 0x0000f600ff517b82 */ /* 0x000e240000000800 */
[----:B------:R1:W-:Y:S06]  /*56d0*/  STS.U16 [R11+UR16+0x900], R14 ;  /* 0x0009000e0b007988 */ /* 0x0003ec0008000410 */
[----:B------:R-:W0:Y:S01]  /*56e0*/  LDC R79, c[0x0][0x3d8] ;  /* 0x0000f600ff4f7b82 */ /* 0x000e220000000800 */
[----:B-1----:R-:W-:Y:S01]  /*56f0*/  FMUL R14, R10, 1.4426950216293334961 ;  /* 0x3fb8aa3b0a0e7820 */ /* 0x002fe20000400000 */
[----:B------:R-:W-:Y:S01]  /*5700*/  FADD R10, R103, -R36 ;  /* 0x80000024670a7221 */ /* 0x000fe20000000000 */
[----:B------:R1:W-:Y:S03]  /*5710*/  STS.U16 [R11+UR16+0xd00], R15 ;  /* 0x000d000f0b007988 */ /* 0x0003e60008000410 */
[----:B------:R-:W-:-:S04]  /*5720*/  FMUL R10, R10, 1.4426950216293334961 ;  /* 0x3fb8aa3b0a0a7820 */ /* 0x000fc80000400000 */
[----:B-1----:R1:W-:Y:S02]  /*5730*/  MUFU.EX2 R15, R10 ;  /* 0x0000000a000f7308 */ /* 0x0023e40000000800 */
[----:B-1----:R-:W-:-:S04]  /*5740*/  FADD R10, R105, -R36 ;  /* 0x80000024690a7221 */ /* 0x002fc80000000000 */
[----:B------:R-:W-:Y:S01]  /*5750*/  FMUL R25, R10, 1.4426950216293334961 ;  /* 0x3fb8aa3b0a197820 */ /* 0x000fe20000400000 */
[----:B------:R-:W-:-:S04]  /*5760*/  FADD R10, R106, -R36 ;  /* 0x800000246a0a7221 */ /* 0x000fc80000000000 */
[----:B------:R-:W-:-:S04]  /*5770*/  FMUL R10, R10, 1.4426950216293334961 ;  /* 0x3fb8aa3b0a0a7820 */ /* 0x000fc80000400000 */
[----:B------:R1:W-:Y:S01]  /*5780*/  MUFU.EX2 R27, R10 ;  /* 0x0000000a001b7308 */ /* 0x0003e20000000800 */
[----:B------:R-:W-:Y:S01]  /*5790*/  FMUL R80, R80, 1.4426950216293334961 ;  /* 0x3fb8aa3b50507820 */ /* 0x000fe20000400000 */
[----:B-1----:R-:W-:-:S04]  /*57a0*/  FADD R10, R107, -R36 ;  /* 0x800000246b0a7221 */ /* 0x002fc80000000000 */
[----:B------:R-:W-:Y:S01]  /*57b0*/  FMUL R28, R10, 1.4426950216293334961 ;  /* 0x3fb8aa3b0a1c7820 */ /* 0x000fe20000400000 */
[--C-:B------:R-:W-:Y:S01]  /*57c0*/  FADD R10, R110, -R36.reuse ;  /* 0x800000246e0a7221 */ /* 0x100fe20000000000 */
[----:B------:R-:W-:Y:S03]  /*57d0*/  STS.U16 [R11+UR16+0x1100], R13 ;  /* 0x0011000d0b007988 */ /* 0x000fe60008000410 */
[----:B------:R-:W-:Y:S01]  /*57e0*/  FMUL R10, R10, 1.4426950216293334961 ;  /* 0x3fb8aa3b0a0a7820 */ /* 0x000fe20000400000 */
[----:B------:R-:W-:Y:S01]  /*57f0*/  STS.U16 [R11+UR16+0x1500], R20 ;  /* 0x001500140b007988 */ /* 0x000fe20008000410 */
[----:B------:R-:W1:Y:S03]  /*5800*/  MUFU.EX2 R80, R80 ;  /* 0x0000005000507308 */ /* 0x000e660000000800 */
[----:B------:R-:W-:Y:S04]  /*5810*/  STS.U16 [R11+UR16+0x1900], R19 ;  /* 0x001900130b007988 */ /* 0x000fe80008000410 */
[----:B------:R0:W-:Y:S01]  /*5820*/  STS.U16 [R11+UR16+0x1d00], R18 ;  /* 0x001d00120b007988 */ /* 0x0001e20008000410 */
[----:B------:R-:W-:Y:S01]  /*5830*/  FMUL R83, R83, 1.4426950216293334961 ;  /* 0x3fb8aa3b53537820 */ /* 0x000fe20000400000 */
[----:B------:R-:W-:Y:S01]  /*5840*/  FMUL R82, R82, 1.4426950216293334961 ;  /* 0x3fb8aa3b52527820 */ /* 0x000fe20000400000 */
[----:B0-----:R0:W-:Y:S02]  /*5850*/  MUFU.EX2 R18, R10 ;  /* 0x0000000a00127308 */ /* 0x0011e40000000800 */
[----:B0-----:R-:W-:-:S04]  /*5860*/  FADD R10, R113, -R36 ;  /* 0x80000024710a7221 */ /* 0x001fc80000000000 */
[----:B------:R-:W-:Y:S02]  /*5870*/  FMUL R10, R10, 1.4426950216293334961 ;  /* 0x3fb8aa3b0a0a7820 */ /* 0x000fe40000400000 */
[----:B------:R-:W0:Y:S08]  /*5880*/  MUFU.EX2 R83, R83 ;  /* 0x0000005300537308 */ /* 0x000e300000000800 */
[----:B------:R0:W-:Y:S02]  /*5890*/  MUFU.EX2 R23, R10 ;  /* 0x0000000a00177308 */ /* 0x0001e40000000800 */
[----:B0-----:R-:W-:-:S06]  /*58a0*/  FADD R10, R71, R67 ;  /* 0x00000043470a7221 */ /* 0x001fcc0000000000 */
[----:B------:R-:W0:Y:S01]  /*58b0*/  MUFU.EX2 R82, R82 ;  /* 0x0000005200527308 */ /* 0x000e220000000800 */
[----:B------:R-:W-:-:S04]  /*58c0*/  FADD R10, R70, R10 ;  /* 0x0000000a460a7221 */ /* 0x000fc80000000000 */
[----:B-1----:R-:W-:-:S04]  /*58d0*/  FADD R10, R80, R10 ;  /* 0x0000000a500a7221 */ /* 0x002fc80000000000 */
[----:B------:R-:W-:Y:S01]  /*58e0*/  FADD R10, R66, R10 ;  /* 0x0000000a420a7221 */ /* 0x000fe20000000000 */
[----:B------:R-:W-:-:S03]  /*58f0*/  FMUL R54, R54, 1.4426950216293334961 ;  /* 0x3fb8aa3b36367820 */ /* 0x000fc60000400000 */
[----:B------:R-:W-:Y:S01]  /*5900*/  FADD R10, R83, R10 ;  /* 0x0000000a530a7221 */ /* 0x000fe20000000000 */
[----:B------:R-:W-:-:S03]  /*5910*/  FMUL R58, R58, 1.4426950216293334961 ;  /* 0x3fb8aa3b3a3a7820 */ /* 0x000fc60000400000 */
[----:B0-----:R-:W-:Y:S01]  /*5920*/  FADD R10, R82, R10 ;  /* 0x0000000a520a7221 */ /* 0x001fe20000000000 */
[----:B------:R-:W0:Y:S01]  /*5930*/  MUFU.EX2 R54, R54 ;  /* 0x0000003600367308 */ /* 0x000e220000000800 */
[----:B------:R-:W-:Y:S02]  /*5940*/  FMUL R40, R40, 1.4426950216293334961 ;  /* 0x3fb8aa3b28287820 */ /* 0x000fe40000400000 */
[----:B------:R-:W-:Y:S01]  /*5950*/  FADD R10, R64, R10 ;  /* 0x0000000a400a7221 */ /* 0x000fe20000000000 */
[----:B------:R-:W-:-:S03]  /*5960*/  FMUL R57, R57, 1.4426950216293334961 ;  /* 0x3fb8aa3b39397820 */ /* 0x000fc60000400000 */
[----:B------:R-:W-:Y:S01]  /*5970*/  FADD R10, R65, R10 ;  /* 0x0000000a410a7221 */ /* 0x000fe20000000000 */
[----:B------:R-:W1:Y:S01]  /*5980*/  MUFU.EX2 R58, R58 ;  /* 0x0000003a003a7308 */ /* 0x000e620000000800 */
[----:B------:R-:W-:Y:S02]  /*5990*/  FMUL R53, R53, 1.4426950216293334961 ;  /* 0x3fb8aa3b35357820 */ /* 0x000fe40000400000 */
[----:B------:R-:W-:-:S05]  /*59a0*/  FADD R10, R63, R10 ;  /* 0x0000000a3f0a7221 */ /* 0x000fca0000000000 */
[----:B------:R-:W1:Y:S01]  /*59b0*/  MUFU.EX2 R40, R40 ;  /* 0x0000002800287308 */ /* 0x000e620000000800 */
[----:B------:R-:W-:Y:S01]  /*59c0*/  FADD R10, R62, R10 ;  /* 0x0000000a3e0a7221 */ /* 0x000fe20000000000 */
[----:B------:R-:W-:-:S06]  /*59d0*/  FMUL R52, R52, 1.4426950216293334961 ;  /* 0x3fb8aa3b34347820 */ /* 0x000fcc0000400000 */
[----:B------:R-:W1:Y:S01]  /*59e0*/  MUFU.EX2 R57, R57 ;  /* 0x0000003900397308 */ /* 0x000e620000000800 */
[----:B0-----:R-:W-:Y:S01]  /*59f0*/  FADD R10, R54, R10 ;  /* 0x0000000a360a7221 */ /* 0x001fe20000000000 */
[----:B------:R-:W-:-:S06]  /*5a00*/  FMUL R12, R91, 1.4426950216293334961 ;  /* 0x3fb8aa3b5b0c7820 */ /* 0x000fcc0000400000 */
[----:B------:R-:W0:Y:S01]  /*5a10*/  MUFU.EX2 R53, R53 ;  /* 0x0000003500357308 */ /* 0x000e220000000800 */
[----:B-1----:R-:W-:Y:S01]  /*5a20*/  FADD R10, R58, R10 ;  /* 0x0000000a3a0a7221 */ /* 0x002fe20000000000 */
[----:B------:R-:W-:-:S06]  /*5a30*/  FMUL R51, R51, 1.4426950216293334961 ;  /* 0x3fb8aa3b33337820 */ /* 0x000fcc0000400000 */
[----:B------:R-:W1:Y:S01]  /*5a40*/  MUFU.EX2 R52, R52 ;  /* 0x0000003400347308 */ /* 0x000e620000000800 */
[----:B------:R-:W-:Y:S01]  /*5a50*/  FADD R10, R40, R10 ;  /* 0x0000000a280a7221 */ /* 0x000fe20000000000 */
[----:B------:R-:W-:-:S06]  /*5a60*/  FMUL R16, R89, 1.4426950216293334961 ;  /* 0x3fb8aa3b59107820 */ /* 0x000fcc0000400000 */
[----:B------:R-:W1:Y:S01]  /*5a70*/  MUFU.EX2 R12, R12 ;  /* 0x0000000c000c7308 */ /* 0x000e620000000800 */
[----:B------:R-:W-:-:S07]  /*5a80*/  FADD R10, R57, R10 ;  /* 0x0000000a390a7221 */ /* 0x000fce0000000000 */
[----:B------:R-:W1:Y:S01]  /*5a90*/  MUFU.EX2 R51, R51 ;  /* 0x0000003300337308 */ /* 0x000e620000000800 */
[----:B0-----:R-:W-:-:S07]  /*5aa0*/  FADD R10, R53, R10 ;  /* 0x0000000a350a7221 */ /* 0x001fce0000000000 */
[----:B------:R-:W0:Y:S01]  /*5ab0*/  MUFU.EX2 R16, R16 ;  /* 0x0000001000107308 */ /* 0x000e220000000800 */
[----:B-1----:R-:W-:-:S07]  /*5ac0*/  FADD R10, R52, R10 ;  /* 0x0000000a340a7221 */ /* 0x002fce0000000000 */
[----:B------:R-:W1:Y:S01]  /*5ad0*/  MUFU.EX2 R48, R48 ;  /* 0x0000003000307308 */ /* 0x000e620000000800 */
[----:B------:R-:W-:-:S07]  /*5ae0*/  FADD R10, R12, R10 ;  /* 0x0000000a0c0a7221 */ /* 0x000fce0000000000 */
[----:B------:R-:W3:Y:S01]  /*5af0*/  MUFU.EX2 R14, R14 ;  /* 0x0000000e000e7308 */ /* 0x000ee20000000800 */
[----:B------:R-:W-:-:S04]  /*5b00*/  FADD R10, R51, R10 ;  /* 0x0000000a330a7221 */ /* 0x000fc80000000000 */
[----:B0-----:R-:W-:-:S03]  /*5b10*/  FADD R10, R16, R10 ;  /* 0x0000000a100a7221 */ /* 0x001fc60000000000 */
[----:B------:R-:W0:Y:S01]  /*5b20*/  MUFU.EX2 R24, R24 ;  /* 0x0000001800187308 */ /* 0x000e220000000800 */
[----:B-1----:R-:W-:Y:S01]  /*5b30*/  FADD R10, R48, R10 ;  /* 0x0000000a300a7221 */ /* 0x002fe20000000000 */
[----:B------:R-:W-:-:S06]  /*5b40*/  FMUL R17, R104, 1.4426950216293334961 ;  /* 0x3fb8aa3b68117820 */ /* 0x000fcc0000400000 */
[----:B------:R-:W1:Y:S01]  /*5b50*/  MUFU.EX2 R25, R25 ;  /* 0x0000001900197308 */ /* 0x000e620000000800 */
[----:B---3--:R-:W-:-:S04]  /*5b60*/  FADD R10, R14, R10 ;  /* 0x0000000a0e0a7221 */ /* 0x008fc80000000000 */
[----:B------:R-:W-:-:S03]  /*5b70*/  FADD R10, R15, R10 ;  /* 0x0000000a0f0a7221 */ /* 0x000fc60000000000 */
[----:B------:R-:W3:Y:S01]  /*5b80*/  MUFU.EX2 R17, R17 ;  /* 0x0000001100117308 */ /* 0x000ee20000000800 */
[----:B0-----:R-:W-:Y:S01]  /*5b90*/  FADD R10, R24, R10 ;  /* 0x0000000a180a7221 */ /* 0x001fe20000000000 */
[----:B------:R-:W-:-:S06]  /*5ba0*/  FMUL R26, R87, 1.4426950216293334961 ;  /* 0x3fb8aa3b571a7820 */ /* 0x000fcc0000400000 */
[----:B------:R-:W0:Y:S01]  /*5bb0*/  MUFU.EX2 R28, R28 ;  /* 0x0000001c001c7308 */ /* 0x000e220000000800 */
[----:B-1----:R-:W-:Y:S01]  /*5bc0*/  FADD R10, R25, R10 ;  /* 0x0000000a190a7221 */ /* 0x002fe20000000000 */
[----:B------:R-:W-:Y:S01]  /*5bd0*/  FMUL R19, R111, 1.4426950216293334961 ;  /* 0x3fb8aa3b6f137820 */ /* 0x000fe20000400000 */
[----:B------:R-:W-:Y:S02]  /*5be0*/  LOP3.LUT R11, R2, 0x30, RZ, 0x3c, !PT ;  /* 0x00000030020b7812 */ /* 0x000fe400078e3cff */
[----:B------:R-:W-:-:S03]  /*5bf0*/  FADD R10, R27, R10 ;  /* 0x0000000a1b0a7221 */ /* 0x000fc60000000000 */
[----:B------:R-:W1:Y:S01]  /*5c00*/  MUFU.EX2 R26, R26 ;  /* 0x0000001a001a7308 */ /* 0x000e620000000800 */
[----:B------:R-:W-:Y:S01]  /*5c10*/  STS.U16 [R11+UR16+0x180], R21 ;  /* 0x000180150b007988 */ /* 0x000fe20008000410 */
[----:B---3--:R-:W-:Y:S01]  /*5c20*/  FADD R10, R17, R10 ;  /* 0x0000000a110a7221 */ /* 0x008fe20000000000 */
[----:B------:R-:W-:Y:S02]  /*5c30*/  FMUL R20, R86, 1.4426950216293334961 ;  /* 0x3fb8aa3b56147820 */ /* 0x000fe40000400000 */
[----:B------:R3:W-:Y:S03]  /*5c40*/  STS.U16 [R11+UR16+0x580], R22 ;  /* 0x000580160b007988 */ /* 0x0007e60008000410 */
[----:B------:R-:W1:Y:S01]  /*5c50*/  MUFU.EX2 R19, R19 ;  /* 0x0000001300137308 */ /* 0x000e620000000800 */
[----:B0-----:R-:W-:Y:S01]  /*5c60*/  FADD R10, R28, R10 ;  /* 0x0000000a1c0a7221 */ /* 0x001fe20000000000 */
[----:B---3--:R-:W-:-:S06]  /*5c70*/  FADD R22, R112, -R36 ;  /* 0x8000002470167221 */ /* 0x008fcc0000000000 */
[----:B------:R-:W0:Y:S01]  /*5c80*/  MUFU.EX2 R20, R20 ;  /* 0x0000001400147308 */ /* 0x000e220000000800 */
[----:B------:R-:W-:Y:S01]  /*5c90*/  FMUL R22, R22, 1.4426950216293334961 ;  /* 0x3fb8aa3b16167820 */ /* 0x000fe20000400000 */
[----:B------:R3:W-:Y:S01]  /*5ca0*/  STS.U16 [R11+UR16+0x980], R32 ;  /* 0x000980200b007988 */ /* 0x0007e20008000410 */
[----:B------:R-:W-:Y:S01]  /*5cb0*/  FADD R10, R18, R10 ;  /* 0x0000000a120a7221 */ /* 0x000fe20000000000 */
[----:B------:R-:W-:Y:S02]  /*5cc0*/  FMUL R21, R39, 1.4426950216293334961 ;  /* 0x3fb8aa3b27157820 */ /* 0x000fe40000400000 */
[----:B------:R-:W-:Y:S02]  /*5cd0*/  STS.U16 [R11+UR16+0xd80], R33 ;  /* 0x000d80210b007988 */ /* 0x000fe40008000410 */
[----:B------:R-:W0:Y:S01]  /*5ce0*/  MUFU.EX2 R22, R22 ;  /* 0x0000001600167308 */ /* 0x000e220000000800 */
[----:B-1----:R-:W-:Y:S01]  /*5cf0*/  FADD R10, R26, R10 ;  /* 0x0000000a1a0a7221 */ /* 0x002fe20000000000 */
[----:B---3--:R-:W-:Y:S01]  /*5d00*/  FMUL R32, R114, 1.4426950216293334961 ;  /* 0x3fb8aa3b72207820 */ /* 0x008fe20000400000 */
[----:B------:R-:W-:Y:S02]  /*5d10*/  STS.U16 [R11+UR16+0x1180], R34 ;  /* 0x001180220b007988 */ /* 0x000fe40008000410 */
[----:B------:R-:W-:-:S02]  /*5d20*/  FADD R10, R19, R10 ;  /* 0x0000000a130a7221 */ /* 0x000fc40000000000 */
[----:B------:R-:W-:Y:S01]  /*5d30*/  STS.U16 [R11+UR16+0x1580], R35 ;  /* 0x001580230b007988 */ /* 0x000fe20008000410 */
[----:B------:R-:W1:Y:S01]  /*5d40*/  MUFU.EX2 R32, R32 ;  /* 0x0000002000207308 */ /* 0x000e620000000800 */
[----:B------:R-:W-:Y:S02]  /*5d50*/  FMUL R39, R41, 1.4426950216293334961 ;  /* 0x3fb8aa3b29277820 */ /* 0x000fe40000400000 */
[----:B------:R-:W-:Y:S04]  /*5d60*/  STS.U16 [R11+UR16+0x1980], R38 ;  /* 0x001980260b007988 */ /* 0x000fe80008000410 */
[----:B------:R3:W-:Y:S01]  /*5d70*/  STS.U16 [R11+UR16+0x1d80], R37 ;  /* 0x001d80250b007988 */ /* 0x0007e20008000410 */
[----:B------:R-:W0:Y:S01]  /*5d80*/  MUFU.EX2 R21, R21 ;  /* 0x0000001500157308 */ /* 0x000e220000000800 */
[----:B------:R-:W-:Y:S01]  /*5d90*/  FADD R10, R23, R10 ;  /* 0x0000000a170a7221 */ /* 0x000fe20000000000 */
[----:B---3--:R-:W-:-:S06]  /*5da0*/  FADD R37, R115, -R36 ;  /* 0x8000002473257221 */ /* 0x008fcc0000000000 */
[----:B------:R-:W3:Y:S01]  /*5db0*/  MUFU.EX2 R39, R39 ;  /* 0x0000002700277308 */ /* 0x000ee20000000800 */
[----:B------:R-:W-:Y:S01]  /*5dc0*/  FMUL R37, R37, 1.4426950216293334961 ;  /* 0x3fb8aa3b25257820 */ /* 0x000fe20000400000 */
[----:B0-----:R-:W-:Y:S01]  /*5dd0*/  FADD R10, R20, R10 ;  /* 0x0000000a140a7221 */ /* 0x001fe20000000000 */
[----:B------:R-:W-:Y:S01]  /*5de0*/  FMUL R42, R42, 1.4426950216293334961 ;  /* 0x3fb8aa3b2a2a7820 */ /* 0x000fe20000400000 */
[----:B------:R-:W-:Y:S02]  /*5df0*/  FADD R41, R43, -R36 ;  /* 0x800000242b297221 */ /* 0x000fe40000000000 */
[----:B------:R-:W-:Y:S02]  /*5e00*/  FADD R10, R22, R10 ;  /* 0x0000000a160a7221 */ /* 0x000fe40000000000 */
[----:B------:R-:W0:Y:S01]  /*5e10*/  MUFU.EX2 R37, R37 ;  /* 0x0000002500257308 */ /* 0x000e220000000800 */
[----:B------:R-:W-:Y:S01]  /*5e20*/  FMUL R41, R41, 1.4426950216293334961 ;  /* 0x3fb8aa3b29297820 */ /* 0x000fe20000400000 */
[----:B------:R-:W-:Y:S01]  /*5e30*/  FMUL R44, R44, 1.4426950216293334961 ;  /* 0x3fb8aa3b2c2c7820 */ /* 0x000fe20000400000 */
[----:B-1----:R-:W-:Y:S01]  /*5e40*/  FADD R10, R32, R10 ;  /* 0x0000000a200a7221 */ /* 0x002fe20000000000 */
[----:B------:R-:W-:-:S04]  /*5e50*/  FADD R43, R45, -R36 ;  /* 0x800000242d2b7221 */ /* 0x000fc80000000000 */
[----:B------:R-:W1:Y:S01]  /*5e60*/  MUFU.EX2 R42, R42 ;  /* 0x0000002a002a7308 */ /* 0x000e620000000800 */
[----:B------:R-:W-:Y:S01]  /*5e70*/  FADD R10, R21, R10 ;  /* 0x0000000a150a7221 */ /* 0x000fe20000000000 */
[----:B------:R-:W-:-:S06]  /*5e80*/  FMUL R43, R43, 1.4426950216293334961 ;  /* 0x3fb8aa3b2b2b7820 */ /* 0x000fcc0000400000 */
[----:B------:R-:W1:Y:S01]  /*5e90*/  MUFU.EX2 R41, R41 ;  /* 0x0000002900297308 */ /* 0x000e620000000800 */
[----:B---3--:R-:W-:Y:S01]  /*5ea0*/  FADD R10, R39, R10 ;  /* 0x0000000a270a7221 */ /* 0x008fe20000000000 */
[----:B------:R-:W-:-:S06]  /*5eb0*/  FMUL R47, R47, 1.4426950216293334961 ;  /* 0x3fb8aa3b2f2f7820 */ /* 0x000fcc0000400000 */
[----:B------:R-:W3:Y:S01]  /*5ec0*/  MUFU.EX2 R44, R44 ;  /* 0x0000002c002c7308 */ /* 0x000ee20000000800 */
[----:B0-----:R-:W-:Y:S01]  /*5ed0*/  FADD R10, R37, R10 ;  /* 0x0000000a250a7221 */ /* 0x001fe20000000000 */
[----:B------:R-:W-:Y:S01]  /*5ee0*/  FMUL R46, R46, 1.4426950216293334961 ;  /* 0x3fb8aa3b2e2e7820 */ /* 0x000fe20000400000 */
[----:B------:R-:W-:-:S05]  /*5ef0*/  LOP3.LUT R13, R2, 0x40, RZ, 0x3c, !PT ;  /* 0x00000040020d7812 */ /* 0x000fca00078e3cff */
[----:B------:R-:W0:Y:S01]  /*5f00*/  MUFU.EX2 R43, R43 ;  /* 0x0000002b002b7308 */ /* 0x000e220000000800 */
[----:B-1----:R-:W-:Y:S01]  /*5f10*/  FADD R10, R42, R10 ;  /* 0x0000000a2a0a7221 */ /* 0x002fe20000000000 */
[----:B------:R-:W-:-:S06]  /*5f20*/  FMUL R50, R50, 1.4426950216293334961 ;  /* 0x3fb8aa3b32327820 */ /* 0x000fcc0000400000 */
[----:B------:R-:W1:Y:S01]  /*5f30*/  MUFU.EX2 R47, R47 ;  /* 0x0000002f002f7308 */ /* 0x000e620000000800 */
[----:B------:R-:W-:Y:S01]  /*5f40*/  FADD R10, R41, R10 ;  /* 0x0000000a290a7221 */ /* 0x000fe20000000000 */
[----:B------:R-:W-:Y:S01]  /*5f50*/  FMUL R49, R49, 1.4426950216293334961 ;  /* 0x3fb8aa3b31317820 */ /* 0x000fe20000400000 */
[----:B--2---:R-:W-:Y:S05]  /*5f60*/  STS.U16 [R13+UR16+0x200], R31 ;  /* 0x0002001f0d007988 */ /* 0x004fea0008000410 */
[----:B------:R-:W2:Y:S01]  /*5f70*/  MUFU.EX2 R46, R46 ;  /* 0x0000002e002e7308 */ /* 0x000ea20000000800 */
[----:B------:R-:W-:Y:S01]  /*5f80*/  STS.U16 [R13+UR16+0x600], R29 ;  /* 0x0006001d0d007988 */ /* 0x000fe20008000410 */
[----:B------:R-:W-:-:S03]  /*5f90*/  FMUL R56, R56, 1.4426950216293334961 ;  /* 0x3fb8aa3b38387820 */ /* 0x000fc60000400000 */
[----:B------:R3:W-:Y:S03]  /*5fa0*/  STS.U16 [R13+UR16+0xa00], R8 ;  /* 0x000a00080d007988 */ /* 0x0007e60008000410 */
[----:B------:R-:W0:Y:S01]  /*5fb0*/  MUFU.EX2 R50, R50 ;  /* 0x0000003200327308 */ /* 0x000e220000000800 */
[----:B------:R-:W-:Y:S01]  /*5fc0*/  STS.U16 [R13+UR16+0xe00], R30 ;  /* 0x000e001e0d007988 */ /* 0x000fe20008000410 */
[----:B------:R-:W-:Y:S01]  /*5fd0*/  FMUL R55, R55, 1.4426950216293334961 ;  /* 0x3fb8aa3b37377820 */ /* 0x000fe20000400000 */
[----:B---3--:R-:W-:-:S05]  /*5fe0*/  FADD R8, R44, R10 ;  /* 0x0000000a2c087221 */ /* 0x008fca0000000000 */
[----:B------:R-:W3:Y:S01]  /*5ff0*/  MUFU.EX2 R49, R49 ;  /* 0x0000003100317308 */ /* 0x000ee20000000800 */
[----:B------:R0:W-:Y:S01]  /*6000*/  STS.U16 [R13+UR16+0x1200], R6 ;  /* 0x001200060d007988 */ /* 0x0001e20008000410 */
[----:B------:R-:W-:Y:S01]  /*6010*/  FMUL R61, R61, 1.4426950216293334961 ;  /* 0x3fb8aa3b3d3d7820 */ /* 0x000fe20000400000 */
[----:B------:R-:W-:Y:S01]  /*6020*/  FADD R35, R150, -R36 ;  /* 0x8000002496237221 */ /* 0x000fe20000000000 */
[----:B------:R-:W-:-:S04]  /*6030*/  LOP3.LUT R150, R2, 0x50, RZ, 0x3c, !PT ;  /* 0x0000005002967812 */ /* 0x000fc800078e3cff */
[----:B------:R-:W3:Y:S01]  /*6040*/  MUFU.EX2 R56, R56 ;  /* 0x0000003800387308 */ /* 0x000ee20000000800 */
[----:B0-----:R-:W-:-:S04]  /*6050*/  FADD R6, R43, R8 ;  /* 0x000000082b067221 */ /* 0x001fc80000000000 */
[----:B-1----:R-:W-:-:S03]  /*6060*/  FADD R6, R47, R6 ;  /* 0x000000062f067221 */ /* 0x002fc60000000000 */
[----:B------:R-:W0:Y:S01]  /*6070*/  MUFU.EX2 R55, R55 ;  /* 0x0000003700377308 */ /* 0x000e220000000800 */
[----:B----4-:R1:W-:Y:S01]  /*6080*/  STS.U16 [R13+UR16+0x1600], R7 ;  /* 0x001600070d007988 */ /* 0x0103e20008000410 */
[----:B------:R-:W-:Y:S01]  /*6090*/  FMUL R60, R60, 1.4426950216293334961 ;  /* 0x3fb8aa3b3c3c7820 */ /* 0x000fe20000400000 */
[----:B--2---:R-:W-:Y:S02]  /*60a0*/  FADD R6, R46, R6 ;  /* 0x000000062e067221 */ /* 0x004fe40000000000 */
[----:B------:R-:W-:Y:S01]  /*60b0*/  STS.U16 [R13+UR16+0x1a00], R9 ;  /* 0x001a00090d007988 */ /* 0x000fe20008000410 */
[----:B------:R-:W-:Y:S02]  /*60c0*/  FMUL R59, R59, 1.4426950216293334961 ;  /* 0x3fb8aa3b3b3b7820 */ /* 0x000fe40000400000 */
[----:B------:R-:W2:Y:S01]  /*60d0*/  MUFU.EX2 R61, R61 ;  /* 0x0000003d003d7308 */ /* 0x000ea20000000800 */
[----:B------:R-:W-:Y:S01]  /*60e0*/  STS.U16 [R13+UR16+0x1e00], R4 ;  /* 0x001e00040d007988 */ /* 0x000fe20008000410 */
[----:B------:R-:W-:-:S03]  /*60f0*/  FADD R11, R123, -R36 ;  /* 0x800000247b0b7221 */ /* 0x000fc60000000000 */
[----:B------:R4:W-:Y:S01]  /*6100*/  STS.U16 [R150+UR16+0x280], R5 ;  /* 0x0002800596007988 */ /* 0x0009e20008000410 */
[----:B-1----:R-:W-:Y:S02]  /*6110*/  LOP3.LUT R7, R2, 0x50, RZ, 0x3c, !PT ;  /* 0x0000005002077812 */ /* 0x002fe400078e3cff */
[----:B------:R-:W1:Y:S01]  /*6120*/  MUFU.EX2 R60, R60 ;  /* 0x0000003c003c7308 */ /* 0x000e620000000800 */
[----:B------:R-:W-:Y:S01]  /*6130*/  FMUL R29, R11, 1.4426950216293334961 ;  /* 0x3fb8aa3b0b1d7820 */ /* 0x000fe20000400000 */
[----:B------:R-:W-:Y:S01]  /*6140*/  FADD R45, R126, -R36 ;  /* 0x800000247e2d7221 */ /* 0x000fe20000000000 */
[----:B----4-:R-:W-:-:S05]  /*6150*/  FADD R5, R50, R6 ;  /* 0x0000000632057221 */ /* 0x010fca0000000000 */
[----:B------:R-:W4:Y:S01]  /*6160*/  MUFU.EX2 R59, R59 ;  /* 0x0000003b003b7308 */ /* 0x000f220000000800 */
[----:B---3--:R-:W-:Y:S01]  /*6170*/  FADD R7, R49, R5 ;  /* 0x0000000531077221 */ /* 0x008fe20000000000 */
[----:B------:R-:W-:Y:S01]  /*6180*/  FMUL R45, R45, 1.4426950216293334961 ;  /* 0x3fb8aa3b2d2d7820 */ /* 0x000fe20000400000 */
[----:B------:R-:W-:Y:S02]  /*6190*/  FADD R30, R127, -R36 ;  /* 0x800000247f1e7221 */ /* 0x000fe40000000000 */
[----:B------:R-:W-:-:S03]  /*61a0*/  FADD R8, R56, R7 ;  /* 0x0000000738087221 */ /* 0x000fc60000000000 */
[----:B------:R-:W3:Y:S01]  /*61b0*/  MUFU.EX2 R29, R29 ;  /* 0x0000001d001d7308 */ /* 0x000ee20000000800 */
[----:B------:R-:W-:Y:S01]  /*61c0*/  FMUL R30, R30, 1.4426950216293334961 ;  /* 0x3fb8aa3b1e1e7820 */ /* 0x000fe20000400000 */
[----:B0-----:R-:W-:Y:S01]  /*61d0*/  FADD R10, R55, R8 ;  /* 0x00000008370a7221 */ /* 0x001fe20000000000 */
[----:B------:R-:W-:Y:S01]  /*61e0*/  FMUL R35, R35, 1.4426950216293334961 ;  /* 0x3fb8aa3b23237820 */ /* 0x000fe20000400000 */
[----:B------:R-:W-:Y:S02]  /*61f0*/  FADD R31, R128, -R36 ;  /* 0x80000024801f7221 */ /* 0x000fe40000000000 */
[----:B--2---:R-:W-:Y:S02]  /*6200*/  FADD R11, R61, R10 ;  /* 0x0000000a3d0b7221 */ /* 0x004fe40000000000 */
[----:B------:R-:W0:Y:S01]  /*6210*/  MUFU.EX2 R45, R45 ;  /* 0x0000002d002d7308 */ /* 0x000e220000000800 */
[----:B------:R-:W-:Y:S01]  /*6220*/  FADD R13, R129, -R36 ;  /* 0x80000024810d7221 */ /* 0x000fe20000000000 */
[----:B------:R-:W-:Y:S01]  /*6230*/  FMUL R31, R31, 1.4426950216293334961 ;  /* 0x3fb8aa3b1f1f7820 */ /* 0x000fe20000400000 */
[----:B-1----:R-:W-:Y:S01]  /*6240*/  FADD R33, R60, R11 ;  /* 0x0000000b3c217221 */ /* 0x002fe20000000000 */
[----:B------:R-:W-:-:S02]  /*6250*/  IMAD R81, R81, 0x6, RZ ;  /* 0x0000000651517824 */ /* 0x000fc400078e02ff */
[----:B------:R-:W-:Y:S02]  /*6260*/  FMUL R13, R13, 1.4426950216293334961 ;  /* 0x3fb8aa3b0d0d7820 */ /* 0x000fe40000400000 */
[----:B------:R-:W1:Y:S01]  /*6270*/  MUFU.EX2 R30, R30 ;  /* 0x0000001e001e7308 */ /* 0x000e620000000800 */
[----:B----4-:R-:W-:Y:S01]  /*6280*/  FADD R33, R59, R33 ;  /* 0x000000213b217221 */ /* 0x010fe20000000000 */
[----:B------:R-:W-:Y:S01]  /*6290*/  IADD3 R128, P6, PT, R242, R68, RZ ;  /* 0x00000044f2807210 */ /* 0x000fe20007fde0ff */
[----:B------:R-:W-:Y:S01]  /*62a0*/  IMAD R79, R79, 0x2a, RZ ;  /* 0x0000002a4f4f7824 */ /* 0x000fe200078e02ff */
[----:B------:R-:W-:Y:S01]  /*62b0*/  F2FP.BF16.F32.PACK_AB R10, R40, R58 ;  /* 0x0000003a280a723e */ /* 0x000fe200000010ff */
[----:B------:R-:W-:-:S03]  /*62c0*/  FADD R34, R226, -R36 ;  /* 0x80000024e2227221 */ /* 0x000fc60000000000 */
[----:B------:R-:W2:Y:S01]  /*62d0*/  MUFU.EX2 R35, R35 ;  /* 0x0000002300237308 */ /* 0x000ea20000000800 */
[----:B------:R-:W-:Y:S01]  /*62e0*/  LEA.HI.X.SX32 R129, R81, R69, 0x1, P6 ;  /* 0x0000004551817211 */ /* 0x000fe200030f0eff */
[----:B------:R-:W-:Y:S01]  /*62f0*/  FMUL R34, R34, 1.4426950216293334961 ;  /* 0x3fb8aa3b22227820 */ /* 0x000fe20000400000 */
[----:B------:R-:W-:Y:S02]  /*6300*/  IADD3 R114, P6, PT, R79, R68, RZ ;  /* 0x000000444f727210 */ /* 0x000fe40007fde0ff */
[----:B------:R-:W4:Y:S03]  /*6310*/  LDC R79, c[0x0][0x3d8] ;  /* 0x0000f600ff4f7b82 */ /* 0x000f260000000800 */
[----:B------:R0:W-:Y:S01]  /*6320*/  MUFU.EX2 R40, R13 ;  /* 0x0000000d00287308 */ /* 0x0001e20000000800 */
[----:B------:R-:W-:-:S07]  /*6330*/  F2FP.BF16.F32.PACK_AB R15, R24, R15 ;  /* 0x0000000f180f723e */ /* 0x000fce00000010ff */
[----:B------:R-:W2:Y:S01]  /*6340*/  MUFU.EX2 R31, R31 ;  /* 0x0000001f001f7308 */ /* 0x000ea20000000800 */
[----:B0-----:R-:W-:Y:S01]  /*6350*/  F2FP.BF16.F32.PACK_AB R13, R16, R51 ;  /* 0x00000033100d723e */ /* 0x001fe200000010ff */
[----:B---3--:R-:W-:-:S04]  /*6360*/  FADD R16, R29, R33 ;  /* 0x000000211d107221 */ /* 0x008fc80000000000 */
[----:B------:R-:W-:Y:S02]  /*6370*/  FADD R24, R45, R16 ;  /* 0x000000102d187221 */ /* 0x000fe40000000000 */
[----:B------:R-:W0:Y:S02]  /*6380*/  MUFU.EX2 R34, R34 ;  /* 0x0000002200227308 */ /* 0x000e240000000800 */
[----:B-1----:R-:W-:-:S04]  /*6390*/  FADD R24, R30, R24 ;  /* 0x000000181e187221 */ /* 0x002fc80000000000 */
[----:B--2---:R-:W-:Y:S01]  /*63a0*/  FADD R24, R35, R24 ;  /* 0x0000001823187221 */ /* 0x004fe20000000000 */
[----:B------:R-:W-:-:S03]  /*63b0*/  F2FP.BF16.F32.PACK_AB R20, R22, R20 ;  /* 0x000000141614723e */ /* 0x000fc600000010ff */
[----:B------:R-:W-:Y:S01]  /*63c0*/  FADD R24, R31, R24 ;  /* 0x000000181f187221 */ /* 0x000fe20000000000 */
[----:B------:R-:W-:-:S03]  /*63d0*/  F2FP.BF16.F32.PACK_AB R22, R37, R39 ;  /* 0x000000272516723e */ /* 0x000fc600000010ff */
[----:B------:R-:W-:Y:S01]  /*63e0*/  FADD R37, R40, R24 ;  /* 0x0000001828257221 */ /* 0x000fe20000000000 */
[----:B------:R-:W-:Y:S02]  /*63f0*/  F2FP.BF16.F32.PACK_AB R21, R21, R32 ;  /* 0x000000201515723e */ /* 0x000fe400000010ff */
[C---:B0-----:R-:W-:Y:S01]  /*6400*/  F2FP.BF16.F32.PACK_AB R32, R34.reuse, R40 ;  /* 0x000000282220723e */ /* 0x041fe200000010ff */
[----:B------:R-:W-:Y:S01]  /*6410*/  FADD R37, R34, R37 ;  /* 0x0000002522257221 */ /* 0x000fe20000000000 */
[----:B------:R-:W-:Y:S01]  /*6420*/  IMAD R34, R227, 0xe, RZ ;  /* 0x0000000ee3227824 */ /* 0x000fe200078e02ff */
[----:B------:R-:W-:Y:S01]  /*6430*/  IADD3 R120, P3, PT, R72, R68, RZ ;  /* 0x0000004448787210 */ /* 0x000fe20007f7e0ff */
[----:B----4-:R-:W-:Y:S02]  /*6440*/  IMAD R79, R79, 0x3a, RZ ;  /* 0x0000003a4f4f7824 */ /* 0x010fe400078e02ff */
[----:B------:R-:W-:Y:S01]  /*6450*/  FADD R38, R156, -R36 ;  /* 0x800000249c267221 */ /* 0x000fe20000000000 */
[----:B------:R-:W-:-:S02]  /*6460*/  LEA.HI.X.SX32 R121, R34, R69, 0x1, P3 ;  /* 0x0000004522797211 */ /* 0x000fc400018f0eff */
[----:B------:R-:W-:Y:S01]  /*6470*/  IADD3 R106, P3, PT, R79, R68, RZ ;  /* 0x000000444f6a7210 */ /* 0x000fe20007f7e0ff */
[----:B------:R-:W-:Y:S01]  /*6480*/  FMUL R33, R38, 1.4426950216293334961 ;  /* 0x3fb8aa3b26217820 */ /* 0x000fe20000400000 */
[----:B------:R-:W0:Y:S01]  /*6490*/  LDC R79, c[0x0][0x3d8] ;  /* 0x0000f600ff4f7b82 */ /* 0x000e220000000800 */
[----:B------:R-:W-:-:S04]  /*64a0*/  FADD R38, R157, -R36 ;  /* 0x800000249d267221 */ /* 0x000fc80000000000 */
[----:B------:R-:W-:Y:S01]  /*64b0*/  FMUL R38, R38, 1.4426950216293334961 ;  /* 0x3fb8aa3b26267820 */ /* 0x000fe20000400000 */
[----:B------:R-:W1:Y:S01]  /*64c0*/  MUFU.EX2 R33, R33 ;  /* 0x0000002100217308 */ /* 0x000e620000000800 */
[----:B------:R-:W-:Y:S02]  /*64d0*/  F2FP.BF16.F32.PACK_AB R19, R23, R19 ;  /* 0x000000131713723e */ /* 0x000fe400000010ff */
[----:B------:R-:W-:Y:S01]  /*64e0*/  F2FP.BF16.F32.PACK_AB R23, R41, R42 ;  /* 0x0000002a2917723e */ /* 0x000fe200000010ff */
[----:B------:R-:W-:-:S04]  /*64f0*/  IMAD R42, R227, 0x15, RZ ;  /* 0x00000015e32a7824 */ /* 0x000fc800078e02ff */
[----:B------:R-:W2:Y:S01]  /*6500*/  MUFU.EX2 R38, R38 ;  /* 0x0000002600267308 */ /* 0x000ea20000000800 */
[----:B------:R-:W-:Y:S01]  /*6510*/  F2FP.BF16.F32.PACK_AB R31, R31, R35 ;  /* 0x000000231f1f723e */ /* 0x000fe200000010ff */
[C---:B------:R-:W-:Y:S01]  /*6520*/  IMAD R40, R227.reuse, 0xd, RZ ;  /* 0x0000000de3287824 */ /* 0x040fe200078e02ff */
[----:B------:R-:W-:Y:S01]  /*6530*/  LEA.HI.X.SX32 R115, R42, R69, 0x1, P6 ;  /* 0x000000452a737211 */ /* 0x000fe200030f0eff */
[----:B------:R-:W-:Y:S01]  /*6540*/  IMAD R35, R227, 0x1e, RZ ;  /* 0x0000001ee3237824 */ /* 0x000fe200078e02ff */
[-C--:B------:R-:W-:Y:S01]  /*6550*/  IADD3 R122, P4, PT, R243, R68.reuse, RZ ;  /* 0x00000044f37a7210 */ /* 0x080fe20007f9e0ff */
[C---:B------:R-:W-:Y:S01]  /*6560*/  IMAD R94, R227.reuse, 0x4e, RZ ;  /* 0x0000004ee35e7824 */ /* 0x040fe200078e02ff */
[----:B------:R-:W-:Y:S01]  /*6570*/  IADD3 R104, P6, PT, R74, R68, RZ ;  /* 0x000000444a687210 */ /* 0x000fe20007fde0ff */
[----:B------:R-:W-:Y:S01]  /*6580*/  IMAD R39, R227, 0x7, RZ ;  /* 0x00000007e3277824 */ /* 0x000fe200078e02ff */
[----:B------:R-:W-:Y:S01]  /*6590*/  F2FP.BF16.F32.PACK_AB R16, R27, R25 ;  /* 0x000000191b10723e */ /* 0x000fe200000010ff */
[----:B-1----:R-:W-:Y:S01]  /*65a0*/  FADD R37, R33, R37 ;  /* 0x0000002521257221 */ /* 0x002fe20000000000 */
[----:B------:R-:W-:Y:S01]  /*65b0*/  F2FP.BF16.F32.PACK_AB R25, R46, R47 ;  /* 0x0000002f2e19723e */ /* 0x000fe200000010ff */
[----:B------:R-:W-:Y:S01]  /*65c0*/  IMAD R47, R227, 0x27, RZ ;  /* 0x00000027e32f7824 */ /* 0x000fe200078e02ff */
[----:B------:R-:W-:Y:S01]  /*65d0*/  F2FP.BF16.F32.PACK_AB R7, R64, R82 ;  /* 0x000000524007723e */ /* 0x000fe200000010ff */
[----:B0-----:R-:W-:Y:S01]  /*65e0*/  IMAD R79, R79, 0x16, RZ ;  /* 0x000000164f4f7824 */ /* 0x001fe200078e02ff */
[----:B------:R-:W-:Y:S01]  /*65f0*/  IADD3 R126, P5, PT, R34, R68, RZ ;  /* 0x00000044227e7210 */ /* 0x000fe20007fbe0ff */
[----:B------:R-:W-:Y:S01]  /*6600*/  IMAD R82, R227, 0x6a, RZ ;  /* 0x0000006ae3527824 */ /* 0x000fe200078e02ff */
[----:B------:R-:W-:-:S02]  /*6610*/  LEA.HI.X.SX32 R123, R40, R69, 0x1, P4 ;  /* 0x00000045287b7211 */ /* 0x000fc400020f0eff */
[-C--:B------:R-:W-:Y:S02]  /*6620*/  LEA.HI.X.SX32 R105, R35, R69.reuse, 0x1, P6 ;  /* 0x0000004523697211 */ /* 0x080fe400030f0eff */
[-C--:B------:R-:W-:Y:S02]  /*6630*/  IADD3 R112, P4, PT, R73, R68.reuse, RZ ;  /* 0x0000004449707210 */ /* 0x080fe40007f9e0ff */
[----:B------:R-:W-:Y:S01]  /*6640*/  IADD3 R94, P6, PT, R94, R68, RZ ;  /* 0x000000445e5e7210 */ /* 0x000fe20007fde0ff */
[C---:B------:R-:W-:Y:S01]  /*6650*/  IMAD R41, R227.reuse, 0xf, RZ ;  /* 0x0000000fe3297824 */ /* 0x040fe200078e02ff */
[----:B------:R-:W-:Y:S01]  /*6660*/  F2FP.BF16.F32.PACK_AB R9, R54, R62 ;  /* 0x0000003e3609723e */ /* 0x000fe200000010ff */
[----:B--2---:R-:W-:Y:S01]  /*6670*/  FADD R62, R38, R37 ;  /* 0x00000025263e7221 */ /* 0x004fe20000000000 */
[----:B------:R-:W-:Y:S01]  /*6680*/  F2FP.BF16.F32.PACK_AB R18, R26, R18 ;  /* 0x000000121a12723e */ /* 0x000fe200000010ff */
[----:B------:R-:W-:Y:S01]  /*6690*/  IMAD R37, R227, 0x2e, RZ ;  /* 0x0000002ee3257824 */ /* 0x000fe200078e02ff */
[-C--:B------:R-:W-:Y:S01]  /*66a0*/  LEA.HI.X.SX32 R127, R39, R69.reuse, 0x1, P5 ;  /* 0x00000045277f7211 */ /* 0x080fe200028f0eff */
[----:B------:R-:W-:Y:S01]  /*66b0*/  IMAD R98, R227, 0x4a, RZ ;  /* 0x0000004ae3627824 */ /* 0x000fe200078e02ff */
[----:B------:R-:W-:Y:S01]  /*66c0*/  F2FP.BF16.F32.PACK_AB R26, R49, R50 ;  /* 0x00000032311a723e */ /* 0x000fe200000010ff */
[----:B------:R-:W-:Y:S01]  /*66d0*/  IMAD R51, R227, 0x35, RZ ;  /* 0x00000035e3337824 */ /* 0x000fe200078e02ff */
[----:B------:R-:W-:Y:S01]  /*66e0*/  IADD3 R118, P5, PT, R35, R68, RZ ;  /* 0x0000004423767210 */ /* 0x000fe20007fbe0ff */
[----:B------:R-:W-:Y:S01]  /*66f0*/  IMAD R50, R227, 0x7c, RZ ;  /* 0x0000007ce3327824 */ /* 0x000fe200078e02ff */
[----:B------:R-:W-:-:S02]  /*6700*/  LEA.HI.X.SX32 R113, R79, R69, 0x1, P4 ;  /* 0x000000454f717211 */ /* 0x000fc400020f0eff */
[----:B------:R-:W-:Y:S01]  /*6710*/  LEA.HI.X.SX32 R95, R47, R69, 0x1, P6 ;  /* 0x000000452f5f7211 */ /* 0x000fe200030f0eff */
[----:B------:R-:W0:Y:S01]  /*6720*/  LDC R79, c[0x0][0x3d8] ;  /* 0x0000f600ff4f7b82 */ /* 0x000e220000000800 */
[----:B------:R-:W-:Y:S01]  /*6730*/  IADD3 R82, P6, PT, R82, R68, RZ ;  /* 0x0000004452527210 */ /* 0x000fe20007fde0ff */
[----:B------:R-:W-:Y:S01]  /*6740*/  FADD R35, R239, -R36 ;  /* 0x80000024ef237221 */ /* 0x000fe20000000000 */
[----:B------:R-:W-:Y:S01]  /*6750*/  F2FP.BF16.F32.PACK_AB R24, R43, R44 ;  /* 0x0000002c2b18723e */ /* 0x000fe200000010ff */
[----:B------:R-:W-:Y:S01]  /*6760*/  IMAD R43, R227, 0x17, RZ ;  /* 0x00000017e32b7824 */ /* 0x000fe200078e02ff */
[----:B------:R-:W-:Y:S01]  /*6770*/  F2FP.BF16.F32.PACK_AB R6, R83, R66 ;  /* 0x000000425306723e */ /* 0x000fe200000010ff */
[C---:B------:R-:W-:Y:S01]  /*6780*/  IMAD R46, R227.reuse, 0x25, RZ ;  /* 0x00000025e32e7824 */ /* 0x040fe200078e02ff */
[----:B------:R-:W-:Y:S01]  /*6790*/  F2FP.BF16.F32.PACK_AB R33, R38, R33 ;  /* 0x000000212621723e */ /* 0x000fe200000010ff */
[----:B------:R-:W-:Y:S01]  /*67a0*/  IMAD R38, R227, 0x3e, RZ ;  /* 0x0000003ee3267824 */ /* 0x000fe200078e02ff */
[----:B------:R-:W-:Y:S01]  /*67b0*/  LEA.HI.X.SX32 R119, R41, R69, 0x1, P5 ;  /* 0x0000004529777211 */ /* 0x000fe200028f0eff */
[----:B------:R-:W-:Y:S01]  /*67c0*/  IMAD R88, R227, 0x5c, RZ ;  /* 0x0000005ce3587824 */ /* 0x000fe200078e02ff */
[----:B------:R-:W-:-:S02]  /*67d0*/  IADD3 R110, P5, PT, R37, R68, RZ ;  /* 0x00000044256e7210 */ /* 0x000fc40007fbe0ff */
[-C--:B------:R-:W-:Y:S02]  /*67e0*/  IADD3 R98, P4, PT, R98, R68.reuse, RZ ;  /* 0x0000004462627210 */ /* 0x080fe40007f9e0ff */
[----:B------:R-:W-:Y:S01]  /*67f0*/  LEA.HI.X.SX32 R83, R51, R69, 0x1, P6 ;  /* 0x0000004533537211 */ /* 0x000fe200030f0eff */
[----:B------:R-:W-:Y:S01]  /*6800*/  FMUL R35, R35, 1.4426950216293334961 ;  /* 0x3fb8aa3b23237820 */ /* 0x000fe20000400000 */
[-C--:B------:R-:W-:Y:S01]  /*6810*/  IADD3 R72, P6, PT, R50, R68.reuse, RZ ;  /* 0x0000004432487210 */ /* 0x080fe20007fde0ff */
[----:B------:R-:W-:Y:S01]  /*6820*/  FADD R34, R238, -R36 ;  /* 0x80000024ee227221 */ /* 0x000fe20000000000 */
[----:B------:R-:W-:Y:S02]  /*6830*/  F2FP.BF16.F32.PACK_AB R8, R63, R65 ;  /* 0x000000413f08723e */ /* 0x000fe400000010ff */
[----:B------:R-:W1:Y:S01]  /*6840*/  LDC R63, c[0x0][0x3d8] ;  /* 0x0000f600ff3f7b82 */ /* 0x000e620000000800 */
[-C--:B------:R-:W-:Y:S02]  /*6850*/  LEA.HI.X.SX32 R111, R43, R69.reuse, 0x1, P5 ;  /* 0x000000452b6f7211 */ /* 0x080fe400028f0eff */
[----:B------:R-:W-:Y:S01]  /*6860*/  LEA.HI.X.SX32 R99, R46, R69, 0x1, P4 ;  /* 0x000000452e637211 */ /* 0x000fe200020f0eff */
[----:B------:R-:W-:Y:S01]  /*6870*/  FMUL R34, R34, 1.4426950216293334961 ;  /* 0x3fb8aa3b22227820 */ /* 0x000fe20000400000 */
[----:B------:R-:W-:-:S02]  /*6880*/  IADD3 R102, P5, PT, R38, R68, RZ ;  /* 0x0000004426667210 */ /* 0x000fc40007fbe0ff */
[----:B------:R-:W-:Y:S02]  /*6890*/  IADD3 R88, P4, PT, R88, R68, RZ ;  /* 0x0000004458587210 */ /* 0x000fe40007f9e0ff */
[-C--:B------:R-:W-:Y:S01]  /*68a0*/  LEA.HI.X.SX32 R73, R38, R69.reuse, 0x1, P6 ;  /* 0x0000004526497211 */ /* 0x080fe200030f0eff */
[--C-:B------:R-:W-:Y:S01]  /*68b0*/  FADD R38, R240, -R36.reuse ;  /* 0x80000024f0267221 */ /* 0x100fe20000000000 */
[----:B------:R-:W2:Y:S01]  /*68c0*/  MUFU.EX2 R35, R35 ;  /* 0x0000002300237308 */ /* 0x000ea20000000800 */
[----:B------:R-:W-:Y:S01]  /*68d0*/  LEA.HI.X.SX32 R89, R37, R69, 0x1, P4 ;  /* 0x0000004525597211 */ /* 0x000fe200020f0eff */
[----:B------:R-:W-:Y:S01]  /*68e0*/  FADD R37, R241, -R36 ;  /* 0x80000024f1257221 */ /* 0x000fe20000000000 */
[----:B------:R-:W-:Y:S01]  /*68f0*/  FMUL R38, R38, 1.4426950216293334961 ;  /* 0x3fb8aa3b26267820 */ /* 0x000fe20000400000 */
[----:B------:R-:W-:Y:S02]  /*6900*/  IMAD R44, R227, 0x1d, RZ ;  /* 0x0000001de32c7824 */ /* 0x000fe400078e02ff */
[----:B------:R-:W-:-:S02]  /*6910*/  FMUL R37, R37, 1.4426950216293334961 ;  /* 0x3fb8aa3b25257820 */ /* 0x000fc40000400000 */
[----:B------:R-:W3:Y:S01]  /*6920*/  MUFU.EX2 R34, R34 ;  /* 0x0000002200227308 */ /* 0x000ee20000000800 */
[----:B------:R-:W-:Y:S01]  /*6930*/  F2FP.BF16.F32.PACK_AB R30, R30, R45 ;  /* 0x0000002d1e1e723e */ /* 0x000fe200000010ff */
[C---:B------:R-:W-:Y:S02]  /*6940*/  IMAD R96, R227.reuse, 0x4c, RZ ;  /* 0x0000004ce3607824 */ /* 0x040fe400078e02ff */
[C---:B------:R-:W-:Y:S02]  /*6950*/  IMAD R45, R227.reuse, 0x1f, RZ ;  /* 0x0000001fe32d7824 */ /* 0x040fe400078e02ff */
[----:B------:R-:W-:Y:S02]  /*6960*/  IMAD R90, R227, 0x5a, RZ ;  /* 0x0000005ae35a7824 */ /* 0x000fe400078e02ff */
[----:B------:R-:W4:Y:S01]  /*6970*/  MUFU.EX2 R38, R38 ;  /* 0x0000002600267308 */ /* 0x000f220000000800 */
[----:B------:R-:W-:Y:S01]  /*6980*/  LEA.HI.X.SX32 R107, R44, R69, 0x1, P3 ;  /* 0x000000452c6b7211 */ /* 0x000fe200018f0eff */
[----:B0-----:R-:W-:Y:S01]  /*6990*/  IMAD R79, R79, 0x26, RZ ;  /* 0x000000264f4f7824 */ /* 0x001fe200078e02ff */
[----:B------:R-:W-:Y:S01]  /*69a0*/  F2FP.BF16.F32.PACK_AB R14, R14, R48 ;  /* 0x000000300e0e723e */ /* 0x000fe200000010ff */
[C---:B------:R-:W-:Y:S01]  /*69b0*/  IMAD R86, R227.reuse, 0x5e, RZ ;  /* 0x0000005ee3567824 */ /* 0x040fe200078e02ff */
[----:B------:R-:W-:Y:S01]  /*69c0*/  IADD3 R96, P3, PT, R96, R68, RZ ;  /* 0x0000004460607210 */ /* 0x000fe20007f7e0ff */
[----:B------:R-:W-:-:S02]  /*69d0*/  IMAD R48, R227, 0x2d, RZ ;  /* 0x0000002de3307824 */ /* 0x000fc400078e02ff */
[----:B------:R-:W0:Y:S01]  /*69e0*/  MUFU.EX2 R37, R37 ;  /* 0x0000002500257308 */ /* 0x000e220000000800 */
[----:B------:R-:W-:Y:S01]  /*69f0*/  F2FP.BF16.F32.PACK_AB R5, R80, R70 ;  /* 0x000000465005723e */ /* 0x000fe200000010ff */
[----:B------:R-:W-:Y:S01]  /*6a00*/  IMAD R80, R227, 0x6c, RZ ;  /* 0x0000006ce3507824 */ /* 0x000fe200078e02ff */
[-C--:B------:R-:W-:Y:S02]  /*6a10*/  LEA.HI.X.SX32 R103, R45, R69.reuse, 0x1, P5 ;  /* 0x000000452d677211 */ /* 0x080fe400028f0eff */
[-C--:B------:R-:W-:Y:S01]  /*6a20*/  IADD3 R90, P5, PT, R90, R68.reuse, RZ ;  /* 0x000000445a5a7210 */ /* 0x080fe20007fbe0ff */
[----:B------:R-:W-:Y:S01]  /*6a30*/  IMAD R49, R227, 0x2f, RZ ;  /* 0x0000002fe3317824 */ /* 0x000fe200078e02ff */
[-C--:B------:R-:W-:Y:S01]  /*6a40*/  LEA.HI.X.SX32 R97, R79, R69.reuse, 0x1, P3 ;  /* 0x000000454f617211 */ /* 0x080fe200018f0eff */
[----:B--2---:R-:W-:Y:S01]  /*6a50*/  FADD R62, R35, R62 ;  /* 0x0000003e233e7221 */ /* 0x004fe20000000000 */
[C---:B------:R-:W-:Y:S01]  /*6a60*/  IMAD R78, R227.reuse, 0x6e, RZ ;  /* 0x0000006ee34e7824 */ /* 0x040fe200078e02ff */
[-C--:B------:R-:W-:Y:S01]  /*6a70*/  IADD3 R86, P3, PT, R86, R68.reuse, RZ ;  /* 0x0000004456567210 */ /* 0x080fe20007f7e0ff */
[----:B------:R-:W-:Y:S01]  /*6a80*/  IMAD R75, R227, 0x7a, RZ ;  /* 0x0000007ae34b7824 */ /* 0x000fe200078e02ff */
[----:B------:R-:W-:Y:S01]  /*6a90*/  LEA.HI.X.SX32 R91, R48, R69, 0x1, P5 ;  /* 0x00000045305b7211 */ /* 0x000fe200028f0eff */
[----:B-1----:R-:W-:Y:S01]  /*6aa0*/  IMAD R63, R63, 0x36, RZ ;  /* 0x000000363f3f7824 */ /* 0x002fe200078e02ff */
[----:B------:R-:W-:Y:S01]  /*6ab0*/  IADD3 R80, P5, PT, R80, R68, RZ ;  /* 0x0000004450507210 */ /* 0x000fe20007fbe0ff */
[----:B------:R-:W-:Y:S01]  /*6ac0*/  IMAD R70, R227, 0x7e, RZ ;  /* 0x0000007ee3467824 */ /* 0x000fe200078e02ff */
[----:B------:R-:W-:Y:S01]  /*6ad0*/  F2FP.BF16.F32.PACK_AB R11, R53, R57 ;  /* 0x00000039350b723e */ /* 0x000fe200000010ff */
[----:B---3--:R-:W-:Y:S01]  /*6ae0*/  FADD R62, R34, R62 ;  /* 0x0000003e223e7221 */ /* 0x008fe20000000000 */
[----:B------:R-:W-:Y:S01]  /*6af0*/  F2FP.BF16.F32.PACK_AB R12, R12, R52 ;  /* 0x000000340c0c723e */ /* 0x000fe200000010ff */
[----:B------:R-:W-:Y:S01]  /*6b00*/  IMAD R53, R227, 0x37, RZ ;  /* 0x00000037e3357824 */ /* 0x000fe200078e02ff */
[-C--:B------:R-:W-:Y:S01]  /*6b10*/  LEA.HI.X.SX32 R87, R49, R69.reuse, 0x1, P3 ;  /* 0x0000004531577211 */ /* 0x080fe200018f0eff */
[C---:B------:R-:W-:Y:S01]  /*6b20*/  IMAD R52, R227.reuse, 0x3d, RZ ;  /* 0x0000003de3347824 */ /* 0x040fe200078e02ff */
[-C--:B------:R-:W-:Y:S01]  /*6b30*/  IADD3 R78, P4, PT, R78, R68.reuse, RZ ;  /* 0x000000444e4e7210 */ /* 0x080fe20007f9e0ff */
[----:B------:R-:W-:Y:S01]  /*6b40*/  IMAD R227, R227, 0x3f, RZ ;  /* 0x0000003fe3e37824 */ /* 0x000fe200078e02ff */
[----:B------:R-:W-:Y:S01]  /*6b50*/  IADD3 R74, P3, PT, R75, R68, RZ ;  /* 0x000000444b4a7210 */ /* 0x000fe20007f7e0ff */
[----:B----4-:R-:W-:Y:S01]  /*6b60*/  FADD R62, R38, R62 ;  /* 0x0000003e263e7221 */ /* 0x010fe20000000000 */
[----:B------:R-:W-:-:S02]  /*6b70*/  LEA.HI.X.SX32 R81, R63, R69, 0x1, P5 ;  /* 0x000000453f517211 */ /* 0x000fc400028f0eff */
[----:B------:R-:W-:Y:S02]  /*6b80*/  IADD3 R70, P5, PT, R70, R68, RZ ;  /* 0x0000004446467210 */ /* 0x000fe40007fbe0ff */
[----:B------:R-:W-:Y:S02]  /*6b90*/  F2FP.BF16.F32.PACK_AB R17, R28, R17 ;  /* 0x000000111c11723e */ /* 0x000fe400000010ff */
[----:B------:R-:W-:Y:S02]  /*6ba0*/  F2FP.BF16.F32.PACK_AB R27, R55, R56 ;  /* 0x00000038371b723e */ /* 0x000fe400000010ff */
[----:B------:R-:W-:Y:S02]  /*6bb0*/  F2FP.BF16.F32.PACK_AB R28, R60, R61 ;  /* 0x0000003d3c1c723e */ /* 0x000fe400000010ff */
[----:B------:R-:W-:Y:S02]  /*6bc0*/  F2FP.BF16.F32.PACK_AB R29, R29, R59 ;  /* 0x0000003b1d1d723e */ /* 0x000fe400000010ff */
[----:B------:R-:W-:-:S02]  /*6bd0*/  LEA.HI.X.SX32 R79, R53, R69, 0x1, P4 ;  /* 0x00000045354f7211 */ /* 0x000fc400020f0eff */
[----:B------:R-:W-:Y:S01]  /*6be0*/  LEA.HI.X.SX32 R75, R52, R69, 0x1, P3 ;  /* 0x00000045344b7211 */ /* 0x000fe200018f0eff */
[----:B0-----:R-:W-:Y:S01]  /*6bf0*/  FADD R62, R37, R62 ;  /* 0x0000003e253e7221 */ /* 0x001fe20000000000 */
[----:B------:R-:W-:Y:S02]  /*6c00*/  F2FP.BF16.F32.PACK_AB R4, R67, R71 ;  /* 0x000000474304723e */ /* 0x000fe400000010ff */
[----:B------:R-:W-:Y:S02]  /*6c10*/  PRMT R59, RZ, 0x7610, R59 ;  /* 0x00007610ff3b7816 */ /* 0x000fe4000000003b */
[----:B------:R-:W-:Y:S02]  /*6c20*/  PRMT R56, RZ, 0x7610, R56 ;  /* 0x00007610ff387816 */ /* 0x000fe40000000038 */
[----:B------:R-:W-:Y:S02]  /*6c30*/  PRMT R53, RZ, 0x7610, R53 ;  /* 0x00007610ff357816 */ /* 0x000fe40000000035 */
[----:B------:R-:W-:Y:S01]  /*6c40*/  PRMT R50, RZ, 0x7610, R50 ;  /* 0x00007610ff327816 */ /* 0x000fe20000000032 */
[----:B------:R0:W5:Y:S01]  /*6c50*/  @P1 LDG.E.U16 R59, desc[UR28][R122.64] ;  /* 0x0000001c7a3b1981 */ /* 0x000162000c1e1500 */
[----:B------:R-:W-:-:S02]  /*6c60*/  PRMT R47, RZ, 0x7610, R47 ;  /* 0x00007610ff2f7816 */ /* 0x000fc4000000002f */
[----:B------:R-:W-:Y:S01]  /*6c70*/  PRMT R44, RZ, 0x7610, R44 ;  /* 0x00007610ff2c7816 */ /* 0x000fe2000000002c */
[----:B------:R0:W5:Y:S01]  /*6c80*/  @P1 LDG.E.U16 R56, desc[UR28][R114.64] ;  /* 0x0000001c72381981 */ /* 0x000162000c1e1500 */
[----:B------:R-:W-:Y:S02]  /*6c90*/  PRMT R41, RZ, 0x7610, R41 ;  /* 0x00007610ff297816 */ /* 0x000fe40000000029 */
[----:B------:R-:W-:Y:S01]  /*6ca0*/  PRMT R61, RZ, 0x7610, R61 ;  /* 0x00007610ff3d7816 */ /* 0x000fe2000000003d */
[----:B------:R0:W5:Y:S01]  /*6cb0*/  @P1 LDG.E.U16 R53, desc[UR28][R106.64] ;  /* 0x0000001c6a351981 */ /* 0x000162000c1e1500 */
        /* <DEDUP_REMOVED lines=22> */
[----:B------:R-:W-:Y:S01]  /*6e20*/  LEA.HI.X.SX32 R71, R227, R69, 0x1, P5 ;  /* 0x00000045e3477211 */ /* 0x000fe200028f0eff */
[----:B------:R0:W5:Y:S01]  /*6e30*/  @P1 LDG.E.U16 R52, desc[UR28][R104.64] ;  /* 0x0000001c68341981 */ /* 0x000162000c1e1500 */
[----:B------:R-:W-:Y:S02]  /*6e40*/  F2FP.BF16.F32.PACK_AB R34, R34, R35 ;  /* 0x000000232222723e */ /* 0x000fe400000010ff */
[----:B------:R-:W-:Y:S01]  /*6e50*/  F2FP.BF16.F32.PACK_AB R35, R37, R38 ;  /* 0x000000262523723e */ /* 0x000fe200000010ff */
[----:B------:R0:W5:Y:S04]  /*6e60*/  @P1 LDG.E.U16 R49, desc[UR28][R96.64] ;  /* 0x0000001c60311981 */ /* 0x000168000c1e1500 */
        /* <DEDUP_REMOVED lines=11> */
[----:B------:R0:W1:Y:S01]  /*6f20*/  SHFL.BFLY PT, R38, R62, 0x10, 0x1f ;  /* 0x0e001f003e267f89 */ /* 0x00006200000e0000 */
[----:B------:R-:W-:Y:S05]  /*6f30*/  @!P1 BRA `(.L_x_9) ;  /* 0x0000000000089947 */ /* 0x000fea0003800000 */
[----:B------:R2:W-:Y:S01]  /*6f40*/  STTM.16dp32bit_t0_t15.x32 tmem[UR18+0x40], R4 ;  /* 0x00004004000079ed */ /* 0x0005e20008a80012 */
[----:B------:R2:W-:Y:S02]  /*6f50*/  STTM.16dp32bit_t16_t31.x32 tmem[UR18+0x60], R4 ;  /* 0x00006004000079ed */ /* 0x0005e40008aa0012 */
.L_x_9:
[----:B-----5:R-:W-:Y:S01]  /*6f60*/  STS.U16 [R150+UR16+0x680], R59 ;  /* 0x0006803b96007988 */ /* 0x020fe20008000410 */
[----:B--2---:R-:W-:Y:S01]  /*6f70*/  LOP3.LUT R5, R2, 0x60, RZ, 0x3c, !PT ;  /* 0x0000006002057812 */ /* 0x004fe200078e3cff */
[----:B------:R-:W-:Y:S01]  /*6f80*/  FADD R37, -R36, -INF ;  /* 0xff80000024257421 */ /* 0x000fe20000000100 */
[----:B------:R-:W-:Y:S01]  /*6f90*/  LOP3.LUT R4, R2, 0x70, RZ, 0x3c, !PT ;  /* 0x0000007002047812 */ /* 0x000fe200078e3cff */
[----:B------:R-:W-:Y:S01]  /*6fa0*/  STS.U16 [R150+UR16+0xa80], R56 ;  /* 0x000a803896007988 */ /* 0x000fe20008000410 */
[----:B------:R-:W-:Y:S01]  /*6fb0*/  UIADD3 UR22, UPT, UPT, UR22, -0x40, URZ ;  /* 0xffffffc016167890 */ /* 0x000fe2000fffe0ff */
[----:B------:R-:W-:Y:S02]  /*6fc0*/  FMUL R37, R37, 1.4426950216293334961 ;  /* 0x3fb8aa3b25257820 */ /* 0x000fe40000400000 */
[----:B------:R-:W-:Y:S04]  /*6fd0*/  STS.U16 [R150+UR16+0xe80], R53 ;  /* 0x000e803596007988 */ /* 0x000fe80008000410 */
[----:B------:R-:W-:Y:S01]  /*6fe0*/  STS.U16 [R150+UR16+0x1280], R50 ;  /* 0x0012803296007988 */ /* 0x000fe20008000410 */
[----:B------:R-:W2:Y:S03]  /*6ff0*/  MUFU.EX2 R37, R37 ;  /* 0x0000002500257308 */ /* 0x000ea60000000800 */
        /* <DEDUP_REMOVED lines=19> */
[----:B------:R-:W4:Y:S02]  /*7130*/  FENCE.VIEW.ASYNC.T ;  /* 0x00000000000073c6 */ /* 0x000f240000000200 */
[----:B----4-:R-:W-:Y:S06]  /*7140*/  BAR.SYNC.DEFER_BLOCKING 0x0 ;  /* 0x0000000000007b1d */ /* 0x010fec0000010000 */
[----:B---3--:R-:W3:Y:S01]  /*7150*/  LDTM.16dp32bit_t0_t15.x32 R4, tmem[UR18] ;  /* 0x00000012000479ee */ /* 0x008ee20008a80000 */
[----:B------:R-:W4:Y:S01]  /*7160*/  LDTM.16dp32bit_t16_t31.x32 R4, tmem[UR18+0x20] ;  /* 0x00002012000479ee */ /* 0x000f220008aa0000 */
[----:B------:R-:W-:Y:S01]  /*7170*/  NOP ;  /* 0x0000000000007918 */ /* 0x000fe20000000000 */
[----:B--2---:R-:W-:Y:S05]  /*7180*/  @!P1 BRA `(.L_x_10) ;  /* 0x0000000000889947 */ /* 0x004fea0003800000 */
[C---:B---34-:R-:W-:Y:S01]  /*7190*/  FMUL R4, R37.reuse, R4 ;  /* 0x0000000425047220 */ /* 0x058fe20000400000 */
[C---:B------:R-:W-:Y:S01]  /*71a0*/  FMUL R5, R37.reuse, R5 ;  /* 0x0000000525057220 */ /* 0x040fe20000400000 */
        /* <DEDUP_REMOVED lines=29> */
[----:B------:R-:W-:-:S04]  /*7380*/  FMUL R35, R37, R35 ;  /* 0x0000002325237220 */ /* 0x000fc80000400000 */
[----:B------:R2:W-:Y:S01]  /*7390*/  STTM.16dp32bit_t0_t15.x32 tmem[UR18], R4 ;  /* 0x00000004000079ed */ /* 0x0005e20008a80012 */
[----:B------:R2:W-:Y:S02]  /*73a0*/  STTM.16dp32bit_t16_t31.x32 tmem[UR18+0x20], R4 ;  /* 0x00002004000079ed */ /* 0x0005e40008aa0012 */
.L_x_10:
[----:B----4-:R-:W4:Y:S02]  /*73b0*/  FENCE.VIEW.ASYNC.T ;  /* 0x00000000000073c6 */ /* 0x010f240000000200 */
[----:B----4-:R-:W-:Y:S01]  /*73c0*/  BAR.SYNC.DEFER_BLOCKING 0x0 ;  /* 0x0000000000007b1d */ /* 0x010fe20000010000 */
[----:B01----:R-:W-:Y:S01]  /*73d0*/  FADD R62, R62, R38 ;  /* 0x000000263e3e7221 */ /* 0x003fe20000000000 */
[----:B------:R-:W-:Y:S02]  /*73e0*/  UISETP.GE.AND UP2, UPT, UR22, 0x1, UPT ;  /* 0x000000011600788c */ /* 0x000fe4000bf46270 */
[----:B------:R-:W-:Y:S01]  /*73f0*/  UIADD3 UR21, UPT, UPT, UR17, 0x40, URZ ;  /* 0x0000004011157890 */ /* 0x000fe2000fffe0ff */
[----:B------:R-:W-:Y:S01]  /*7400*/  FADD R37, R37, R62 ;  /* 0x0000003e25257221 */ /* 0x000fe20000000000 */
[----:B------:R0:W-:Y:S06]  /*7410*/  MEMBAR.ALL.CTA ;  /* 0x0000000000007992 */ /* 0x0001ec0000008000 */
[----:B0-----:R-:W0:Y:S02]  /*7420*/  FENCE.VIEW.ASYNC.S ;  /* 0x00000000000073c6 */ /* 0x001e240000000000 */
[----:B0-----:R-:W-:Y:S06]  /*7430*/  BAR.SYNC.DEFER_BLOCKING 0x0 ;  /* 0x0000000000007b1d */ /* 0x001fec0000010000 */
[----:B------:R-:W-:Y:S05]  /*7440*/  @!P2 BRA `(.L_x_11) ;  /* 0x0000000000c8a947 */ /* 0x000fea0003800000 */
[----:B------:R-:W-:Y:S01]  /*7450*/  USHF.R.U32.HI UR12, URZ, 0x4, UR16 ;  /* 0x00000004ff0c7899 */ /* 0x000fe20008011610 */
[----:B------:R-:W-:Y:S01]  /*7460*/  UMOV UR4, URZ ;  /* 0x000000ff00047c82 */ /* 0x000fe20008000000 */
[----:B------:R-:W-:Y:S02]  /*7470*/  UIADD3 UR6, UPT, UPT, UR17, 0x48, URZ ;  /* 0x0000004811067890 */ /* 0x000fe4000fffe0ff */
[----:B------:R-:W-:Y:S02]  /*7480*/  USGXT.U32 UR12, UR12, 0xe ;  /* 0x0000000e0c0c789a */ /* 0x000fe40008000000 */
[----:B------:R-:W-:Y:S02]  /*7490*/  UIADD3 UR15, UPT, UPT, UR17, 0x50, URZ ;  /* 0x00000050110f7890 */ /* 0x000fe4000fffe0ff */
[----:B------:R-:W-:Y:S02]  /*74a0*/  UIADD3 UR38, UP3, UPT, UR12, 0x2, URZ ;  /* 0x000000020c267890 */ /* 0x000fe4000ff7e0ff */
[----:B------:R-:W-:-:S02]  /*74b0*/  UIADD3 UR23, UPT, UPT, UR17, 0x58, URZ ;  /* 0x0000005811177890 */ /* 0x000fc4000fffe0ff */
[----:B------:R-:W-:Y:S02]  /*74c0*/  UIADD3.X UR39, UPT, UPT, UR4, 0x40004040, URZ, UP3, !UPT ;  /* 0x4000404004277890 */ /* 0x000fe40009ffe4ff */
[----:B------:R-:W-:Y:S02]  /*74d0*/  UIADD3 UR42, UP3, UPT, UR38, 0x2, URZ ;  /* 0x00000002262a7890 */ /* 0x000fe4000ff7e0ff */
[----:B------:R-:W-:Y:S02]  /*74e0*/  UIADD3 UR44, UP4, UPT, UR38, 0x4, URZ ;  /* 0x00000004262c7890 */ /* 0x000fe4000ff9e0ff */
[----:B------:R-:W-:Y:S02]  /*74f0*/  UIADD3.X UR43, UPT, UPT, UR39, URZ, URZ, UP3, !UPT ;  /* 0x000000ff272b7290 */ /* 0x000fe40009ffe4ff */
[----:B------:R-:W-:Y:S02]  /*7500*/  UIADD3.X UR45, UPT, UPT, UR39, URZ, URZ, UP4, !UPT ;  /* 0x000000ff272d7290 */ /* 0x000fe4000a7fe4ff */
[----:B------:R-:W-:Y:S01]  /*7510*/  UIADD3 UR52, UPT, UPT, UR17, 0x60, URZ ;  /* 0x0000006011347890 */ /* 0x000fe2000fffe0ff */
[----:B------:R-:W-:Y:S01]  /*7520*/  UMOV UR4, UR19 ;  /* 0x0000001300047c82 */ /* 0x000fe20008000000 */
[----:B------:R-:W-:Y:S01]  /*7530*/  UMOV UR5, URZ ;  /* 0x000000ff00057c82 */ /* 0x000fe20008000000 */
[----:B------:R-:W-:-:S02]  /*7540*/  UIADD3.64 UR46, UPT, UPT, UR38, 0x1fe, URZ ;  /* 0x000001fe262e7897 */ /* 0x000fc4000fffe0ff */
[----:B------:R-:W-:Y:S02]  /*7550*/  UIADD3 UR53, UPT, UPT, UR17, 0x68, URZ ;  /* 0x0000006811357890 */ /* 0x000fe4000fffe0ff */
[----:B------:R-:W-:Y:S02]  /*7560*/  UIADD3.64 UR48, UPT, UPT, UR38, 0x200, URZ ;  /* 0x0000020026307897 */ /* 0x000fe4000fffe0ff */
[----:B------:R-:W-:Y:S01]  /*7570*/  UIADD3 UR54, UPT, UPT, UR17, 0x70, URZ ;  /* 0x0000007011367890 */ /* 0x000fe2000fffe0ff */
[----:B------:R-:W-:Y:S01]  /*7580*/  UMOV UR56, UR4 ;  /* 0x0000000400387c82 */ /* 0x000fe20008000000 */
[----:B------:R-:W-:Y:S01]  /*7590*/  UIADD3.64 UR50, UPT, UPT, UR38, 0x202, URZ ;  /* 0x0000020226327897 */ /* 0x000fe2000fffe0ff */
[----:B------:R-:W-:Y:S01]  /*75a0*/  UMOV UR10, 0x0 ;  /* 0x00000000000a7882 */ /* 0x000fe20000000000 */
[----:B------:R-:W-:Y:S01]  /*75b0*/  UMOV UR11, 0x4100490 ;  /* 0x04100490000b7882 */ /* 0x000fe20000000000 */
[----:B------:R-:W-:Y:S01]  /*75c0*/  UIADD3 UR55, UPT, UPT, UR17, 0x78, URZ ;  /* 0x0000007811377890 */ /* 0x000fe2000fffe0ff */
[----:B------:R-:W-:Y:S01]  /*75d0*/  UMOV UR13, 0x40004040 ;  /* 0x40004040000d7882 */ /* 0x000fe20000000000 */
[----:B------:R-:W-:Y:S01]  /*75e0*/  UIADD3.64 UR4, UPT, UPT, UR38, 0x204, URZ ;  /* 0x0000020426047897 */ /* 0x000fe2000fffe0ff */
[----:B------:R0:W-:Y:S01]  /*75f0*/  UTCHMMA tmem[UR21], gdesc[UR12], tmem[UR17], tmem[UR10], idesc[UR11], UPT ;  /* 0x00ff0a0c150079ea */ /* 0x0001e2000b800011 */
[----:B------:R-:W-:Y:S01]  /*7600*/  UMOV UR24, 0x0 ;  /* 0x0000000000187882 */ /* 0x000fe20000000000 */
[----:B------:R-:W-:Y:S01]  /*7610*/  UMOV UR25, 0x4100490 ;  /* 0x0410049000197882 */ /* 0x000fe20000000000 */
[----:B------:R-:W-:Y:S01]  /*7620*/  UMOV UR26, 0x0 ;  /* 0x00000000001a7882 */ /* 0x000fe20000000000 */
[----:B------:R-:W-:Y:S01]  /*7630*/  UMOV UR27, 0x4100490 ;  /* 0x04100490001b7882 */ /* 0x000fe20000000000 */
[----:B------:R-:W-:Y:S01]  /*7640*/  UMOV UR32, 0x0 ;  /* 0x0000000000207882 */ /* 0x000fe20000000000 */
[----:B------:R-:W-:Y:S01]  /*7650*/  UMOV UR33, 0x4100490 ;  /* 0x0410049000217882 */ /* 0x000fe20000000000 */
[----:B------:R0:W-:Y:S01]  /*7660*/  UTCHMMA tmem[UR6], gdesc[UR38], tmem[UR17], tmem[UR24], idesc[UR25], UPT ;  /* 0x00ff1826060079ea */ /* 0x0001e2000b800011 */
        /* <DEDUP_REMOVED lines=12> */
[----:B------:R0:W-:Y:S01]  /*7730*/  UTCHMMA tmem[UR54], gdesc[UR50], tmem[UR17], tmem[UR36], idesc[UR37], UPT ;  /* 0x00ff2432360079ea */ /* 0x0001e2000b800011 */
[----:B------:R0:W-:Y:S01]  /*7740*/  UTCHMMA tmem[UR55], gdesc[UR4], tmem[UR17], tmem[UR40], idesc[UR41], UPT ;  /* 0x00ff2804370079ea */ /* 0x0001e2000b800011 */
[----:B------:R0:W-:Y:S01]  /*7750*/  UTCBAR [UR56], URZ ;  /* 0x000000ff380073e9 */ /* 0x0001e200080000ff */
[----:B------:R-:W-:Y:S01]  /*7760*/  NOP ;  /* 0x0000000000007918 */ /* 0x000fe20000000000 */
.L_x_11:
[----:B------:R-:W-:Y:S01]  /*7770*/  FSEL R36, R36, -INF , P1 ;  /* 0xff80000024247808 */ /* 0x000fe20000800000 */
[----:B0-----:R-:W-:Y:S01]  /*7780*/  UMOV UR6, URZ ;  /* 0x000000ff00067c82 */ /* 0x001fe20008000000 */
[----:B------:R-:W-:Y:S01]  /*7790*/  FSEL R150, R37, 1, P1 ;  /* 0x3f80000025967808 */ /* 0x000fe20000800000 */
[----:B------:R-:W-:Y:S06]  /*77a0*/  BRA.U !UP2, `(.L_x_12) ;  /* 0x000000510a707547 */ /* 0x000fec000b800000 */
[----:B------:R-:W-:Y:S01]  /*77b0*/  USHF.L.U32 UR12, UR9, 0x7, URZ ;  /* 0x00000007090c7899 */ /* 0x000fe200080006ff */
[----:B------:R-:W-:Y:S01]  /*77c0*/  SHF.L.U32 R151, R151, 0x7, RZ ;  /* 0x0000000797977819 */ /* 0x000fe200000006ff */
[----:B------:R-:W-:Y:S01]  /*77d0*/  UIADD3 UR9, UPT, UPT, UR16, 0xc000, URZ ;  /* 0x0000c00010097890 */ /* 0x000fe2000fffe0ff */
[----:B------:R-:W-:Y:S01]  /*77e0*/  IMAD.MOV.U32 R157, RZ, RZ, R36 ;  /* 0x000000ffff9d7224 */ /* 0x000fe200078e0024 */
[----:B------:R-:W-:Y:S02]  /*77f0*/  USHF.R.U32.HI UR24, URZ, 0x4, UR8 ;  /* 0x00000004ff187899 */ /* 0x000fe40008011608 */
[----:B------:R-:W-:Y:S01]  /*7800*/  UIADD3 UR8, UPT, UPT, UR16, 0x8000, URZ ;  /* 0x0000800010087890 */ /* 0x000fe2000fffe0ff */
[----:B------:R-:W-:Y:S01]  /*7810*/  IMAD.U32 R156, RZ, RZ, UR12 ;  /* 0x0000000cff9c7e24 */ /* 0x000fe2000f8e00ff */
[----:B------:R-:W-:Y:S02]  /*7820*/  UISETP.NE.U32.AND UP2, UPT, UR14, URZ, UPT ;  /* 0x000000ff0e00728c */ /* 0x000fe4000bf45070 */
[----:B------:R-:W-:-:S02]  /*7830*/  USHF.R.U32.HI UR9, URZ, 0x4, UR9 ;  /* 0x00000004ff097899 */ /* 0x000fc40008011609 */
[----:B------:R-:W-:Y:S02]  /*7840*/  USGXT.U32 UR24, UR24, 0xe ;  /* 0x0000000e1818789a */ /* 0x000fe40008000000 */
[----:B------:R-:W-:Y:S02]  /*7850*/  USHF.R.U32.HI UR14, URZ, 0x4, UR8 ;  /* 0x00000004ff0e7899 */ /* 0x000fe40008011608 */
[----:B------:R-:W-:Y:S02]  /*7860*/  USGXT.U32 UR26, UR9, 0xe ;  /* 0x0000000e091a789a */ /* 0x000fe40008000000 */
[----:B------:R-:W-:Y:S02]  /*7870*/  UIADD3 UR8, UP3, UPT, UR24, 0x2, URZ ;  /* 0x0000000218087890 */ /* 0x000fe4000ff7e0ff */
[----:B------:R-:W-:Y:S01]  /*7880*/  USGXT.U32 UR14, UR14, 0xe ;  /* 0x0000000e0e0e789a */ /* 0x000fe20008000000 */
[----:B------:R-:W-:Y:S01]  /*7890*/  UMOV UR4, URZ ;  /* 0x000000ff00047c82 */ /* 0x000fe20008000000 */
[----:B------:R-:W-:-:S02]  /*78a0*/  UIADD3 UR10, UP4, UPT, UR26, 0x80, URZ ;  /* 0x000000801a0a7890 */ /* 0x000fc4000ff9e0ff */
[----:B------:R-:W-:Y:S02]  /*78b0*/  UIADD3.X UR9, UPT, UPT, UR4, 0x40004040, URZ, UP3, !UPT ;  /* 0x4000404004097890 */ /* 0x000fe40009ffe4ff */
[----:B------:R-:W-:Y:S01]  /*78c0*/  UIADD3 UR30, UP3, UPT, UR14, 0x2, URZ ;  /* 0x000000020e1e7890 */ /* 0x000fe2000ff7e0ff */
[----:B------:R-:W-:Y:S01]  /*78d0*/  UMOV UR6, URZ ;  /* 0x000000ff00067c82 */ /* 0x000fe20008000000 */
[----:B------:R-:W-:Y:S01]  /*78e0*/  UMOV UR5, URZ ;  /* 0x000000ff00057c82 */ /* 0x000fe20008000000 */
[----:B------:R-:W-:Y:S02]  /*78f0*/  UIADD3.X UR11, UPT, UPT, UR6, 0x40004040, URZ, UP4, !UPT ;  /* 0x40004040060b7890 */ /* 0x000fe4000a7fe4ff */
[----:B------:R-:W-:Y:S02]  /*7900*/  UIADD3 UR32, UP4, UPT, UR10, 0x80, URZ ;  /* 0x000000800a207890 */ /* 0x000fe4000ff9e0ff */
[----:B------:R-:W-:Y:S02]  /*7910*/  UIADD3 UR34, UP5, UPT, UR10, 0x100, URZ ;  /* 0x000001000a227890 */ /* 0x000fe4000ffbe0ff */
[----:B------:R-:W-:Y:S01]  /*7920*/  UIADD3.X UR31, UPT, UPT, UR5, 0x40004040, URZ, UP3, !UPT ;  /* 0x40004040051f7890 */ /* 0x000fe20009ffe4ff */
[----:B------:R-:W0:Y:S01]  /*7930*/  LDCU UR67, c[0x0][0x3a8] ;  /* 0x00007500ff4377ac */ /* 0x000e220008000800 */
[----:B------:R-:W-:-:S02]  /*7940*/  UIADD3.X UR33, UPT, UPT, UR11, URZ, URZ, UP4, !UPT ;  /* 0x000000ff0b217290 */ /* 0x000fc4000a7fe4ff */
[----:B------:R-:W-:Y:S02]  /*7950*/  UIADD3.64 UR36, UPT, UPT, UR8, 0x2, URZ ;  /* 0x0000000208247897 */ /* 0x000fe4000fffe0ff */
[----:B------:R-:W-:Y:S02]  /*7960*/  UIADD3.X UR35, UPT, UPT, UR11, URZ, URZ, UP5, !UPT ;  /* 0x000000ff0b237290 */ /* 0x000fe4000affe4ff */
[----:B------:R-:W-:Y:S02]  /*7970*/  UIADD3.64 UR38, UPT, UPT, UR8, 0x4, URZ ;  /* 0x0000000408267897 */ /* 0x000fe4000fffe0ff */
[----:B------:R-:W-:Y:S02]  /*7980*/  UIADD3.64 UR40, UPT, UPT, UR30, 0x2, URZ ;  /* 0x000000021e287897 */ /* 0x000fe4000fffe0ff */
[----:B------:R-:W-:Y:S02]  /*7990*/  UIADD3.64 UR42, UPT, UPT, UR30, 0x4, URZ ;  /* 0x000000041e2a7897 */ /* 0x000fe4000fffe0ff */
[----:B------:R-:W-:-:S02]  /*79a0*/  UIADD3.64 UR44, UPT, UPT, UR30, 0x1fe, URZ ;  /* 0x000001fe1e2c7897 */ /* 0x000fc4000fffe0ff */
[----:B------:R-:W-:Y:S02]  /*79b0*/  UIADD3.64 UR46, UPT, UPT, UR30, 0x200, URZ ;  /* 0x000002001e2e7897 */ /* 0x000fe4000fffe0ff */
[----:B------:R-:W-:Y:S02]  /*79c0*/  UIADD3.64 UR48, UPT, UPT, UR30, 0x202, URZ ;  /* 0x000002021e307897 */ /* 0x000fe4000fffe0ff */
[----:B------:R-:W-:Y:S01]  /*79d0*/  UIADD3.64 UR50, UPT, UPT, UR30, 0x204, URZ ;  /* 0x000002041e327897 */ /* 0x000fe2000fffe0ff */
[----:B------:R-:W-:Y:S01]  /*79e0*/  UMOV UR23, 0x1 ;  /* 0x0000000100177882 */ /* 0x000fe20000000000 */
[----:B0-----:R-:W-:-:S10]  /*79f0*/  UMOV UR15, URZ ;  /* 0x000000ff000f7c82 */ /* 0x001fd40008000000 */
.L_x_17:
[----:B--23--:R-:W2:Y:S04]  /*7a00*/  LDL.64 R14, [R1+0x70] ;  /* 0x00007000010e7983 */ /* 0x00cea80000100a00 */
[----:B------:R-:W3:Y:S04]  /*7a10*/  LDL.64 R8, [R1+0x130] ;  /* 0x0001300001087983 */ /* 0x000ee80000100a00 */
[----:B------:R-:W4:Y:S04]  /*7a20*/  LDL.64 R4, [R1+0x110] ;  /* 0x0001100001047983 */ /* 0x000f280000100a00 */
[----:B------:R-:W5:Y:S04]  /*7a30*/  LDL.64 R6, [R1+0xf0] ;  /* 0x0000f00001067983 */ /* 0x000f680000100a00 */
        /* <DEDUP_REMOVED lines=17> */
[----:B------:R-:W5:Y:S04]  /*7b50*/  LDL.64 R48, [R1] ;  /* 0x0000000001307983 */ /* 0x000f680000100a00 */
[----:B------:R-:W5:Y:S04]  /*7b60*/  LDL.64 R242, [R1+0xf8] ;  /* 0x0000f80001f27983 */ /* 0x000f680000100a00 */
[----:B------:R-:W5:Y:S04]  /*7b70*/  LDL.64 R240, [R1+0xd8] ;  /* 0x0000d80001f07983 */ /* 0x000f680000100a00 */
[----:B------:R-:W5:Y:S04]  /*7b80*/  LDL.64 R238, [R1+0xb8] ;  /* 0x0000b80001ee7983 */ /* 0x000f680000100a00 */
[----:B------:R-:W5:Y:S04]  /*7b90*/  LDL.64 R226, [R1+0x98] ;  /* 0x0000980001e27983 */ /* 0x000f680000100a00 */
[----:B------:R-:W5:Y:S04]  /*7ba0*/  LDL.64 R66, [R1+0x78] ;  /* 0x0000780001427983 */ /* 0x000f680000100a00 */
[----:B------:R-:W5:Y:S01]  /*7bb0*/  LDL.64 R64, [R1+0x38] ;  /* 0x0000380001407983 */ /* 0x000f620000100a00 */
[----:B--2---:R-:W-:-:S03]  /*7bc0*/  IMAD.WIDE R50, R151, 0x2, R14 ;  /* 0x0000000297327825 */ /* 0x004fc600078e020e */
[----:B------:R-:W2:Y:S01]  /*7bd0*/  LDL.64 R14, [R1+0x108] ;  /* 0x00010800010e7983 */ /* 0x000ea20000100a00 */
[----:B---3--:R-:W-:-:S03]  /*7be0*/  IMAD.WIDE R8, R151, 0x2, R8 ;  /* 0x0000000297087825 */ /* 0x008fc600078e0208 */
[----:B------:R-:W3:Y:S01]  /*7bf0*/  LDG.E.U16 R50, desc[UR28][R50.64] ;  /* 0x0000001c32327981 */ /* 0x000ee2000c1e1500 */
[----:B----4-:R-:W-:-:S03]  /*7c00*/  IMAD.WIDE R4, R151, 0x2, R4 ;  /* 0x0000000297047825 */ /* 0x010fc600078e0204 */
[----:B------:R0:W4:Y:S01]  /*7c10*/  LDG.E.U16 R27, desc[UR28][R8.64] ;  /* 0x0000001c081b7981 */ /* 0x000122000c1e1500 */
[----:B-----5:R-:W-:-:S03]  /*7c20*/  IMAD.WIDE R6, R151, 0x2, R6 ;  /* 0x0000000297067825 */ /* 0x020fc600078e0206 */
[----:B------:R1:W5:Y:S04]  /*7c30*/  LDG.E.U16 R26, desc[UR28][R4.64] ;  /* 0x0000001c041a7981 */ /* 0x000368000c1e1500 */
[----:B------:R1:W3:Y:S01]  /*7c40*/  LDG.E.U16 R25, desc[UR28][R6.64] ;  /* 0x0000001c06197981 */ /* 0x0002e2000c1e1500 */
[----:B0-----:R-:W-:-:S03]  /*7c50*/  IMAD.WIDE R8, R151, 0x2, R16 ;  /* 0x0000000297087825 */ /* 0x001fc600078e0210 */
[----:B------:R-:W3:Y:S01]  /*7c60*/  LDL.64 R16, [R1+0x68] ;  /* 0x0000680001107983 */ /* 0x000ee20000100a00 */
[----:B-1----:R-:W-:-:S03]  /*7c70*/  IMAD.WIDE R4, R151, 0x2, R18 ;  /* 0x0000000297047825 */ /* 0x002fc600078e0212 */
[----:B------:R-:W4:Y:S01]  /*7c80*/  LDL.64 R18, [R1+0x8] ;  /* 0x0000080001127983 */ /* 0x000f220000100a00 */
[----:B------:R-:W-:-:S03]  /*7c90*/  IMAD.WIDE R30, R151, 0x2, R22 ;  /* 0x00000002971e7825 */ /* 0x000fc600078e0216 */
[----:B------:R-:W5:Y:S01]  /*7ca0*/  LDL.64 R22, [R1+0x88] ;  /* 0x0000880001167983 */ /* 0x000f620000100a00 */
[----:B------:R-:W-:-:S03]  /*7cb0*/  IMAD.WIDE R6, R151, 0x2, R248 ;  /* 0x0000000297067825 */ /* 0x000fc600078e02f8 */
[----:B------:R-:W5:Y:S01]  /*7cc0*/  LDG.E.U16 R30, desc[UR28][R30.64] ;  /* 0x0000001c1e1e7981 */ /* 0x000f62000c1e1500 */
[----:B------:R-:W-:-:S03]  /*7cd0*/  IMAD.WIDE R28, R151, 0x2, R20 ;  /* 0x00000002971c7825 */ /* 0x000fc600078e0214 */
[----:B------:R-:W5:Y:S01]  /*7ce0*/  LDL.64 R20, [R1+0x28] ;  /* 0x0000280001147983 */ /* 0x000f620000100a00 */
[----:B------:R-:W-:-:S03]  /*7cf0*/  IMAD.WIDE R12, R151, 0x2, R12 ;  /* 0x00000002970c7825 */ /* 0x000fc600078e020c */
[----:B------:R0:W5:Y:S01]  /*7d00*/  LDG.E.U16 R36, desc[UR28][R6.64] ;  /* 0x0000001c06247981 */ /* 0x000162000c1e1500 */
[----:B------:R-:W-:-:S03]  /*7d10*/  IMAD.WIDE R10, R151, 0x2, R10 ;  /* 0x00000002970a7825 */ /* 0x000fc600078e020a */
[----:B------:R1:W5:Y:S04]  /*7d20*/  LDG.E.U16 R39, desc[UR28][R12.64] ;  /* 0x0000001c0c277981 */ /* 0x000368000c1e1500 */
[----:B------:R-:W5:Y:S01]  /*7d30*/  LDG.E.U16 R28, desc[UR28][R28.64] ;  /* 0x0000001c1c1c7981 */ /* 0x000f62000c1e1500 */
[----:B0-----:R-:W-:-:S03]  /*7d40*/  IMAD.WIDE R6, R151, 0x2, R200 ;  /* 0x0000000297067825 */ /* 0x001fc600078e02c8 */
[----:B------:R0:W5:Y:S01]  /*7d50*/  LDG.E.U16 R38, desc[UR28][R10.64] ;  /* 0x0000001c0a267981 */ /* 0x000162000c1e1500 */
[----:B-1----:R-:W-:-:S03]  /*7d60*/  IMAD.WIDE R12, R151, 0x2, R224 ;  /* 0x00000002970c7825 */ /* 0x002fc600078e02e0 */
[----:B------:R1:W5:Y:S04]  /*7d70*/  LDG.E.U16 R31, desc[UR28][R6.64] ;  /* 0x0000001c061f7981 */ /* 0x000368000c1e1500 */
[----:B------:R1:W5:Y:S01]  /*7d80*/  LDG.E.U16 R29, desc[UR28][R4.64] ;  /* 0x0000001c041d7981 */ /* 0x000362000c1e1500 */
[----:B0-----:R-:W-:-:S03]  /*7d90*/  IMAD.WIDE R10, R151, 0x2, R216 ;  /* 0x00000002970a7825 */ /* 0x001fc600078e02d8 */
[----:B------:R0:W5:Y:S01]  /*7da0*/  LDG.E.U16 R34, desc[UR28][R12.64] ;  /* 0x0000001c0c227981 */ /* 0x000162000c1e1500 */
[----:B-1----:R-:W-:-:S03]  /*7db0*/  IMAD.WIDE R6, R151, 0x2, R42 ;  /* 0x0000000297067825 */ /* 0x002fc600078e022a */
[----:B------:R-:W5:Y:S01]  /*7dc0*/  LDL.64 R42, [R1+0xe0] ;  /* 0x0000e000012a7983 */ /* 0x000f620000100a00 */
[----:B------:R-:W-:-:S03]  /*7dd0*/  IMAD.WIDE R4, R151, 0x2, R234 ;  /* 0x0000000297047825 */ /* 0x000fc600078e02ea */
[----:B------:R1:W5:Y:S01]  /*7de0*/  LDG.E.U16 R37, desc[UR28][R8.64] ;  /* 0x0000001c08257981 */ /* 0x000362000c1e1500 */
[----:B0-----:R-:W-:-:S03]  /*7df0*/  IMAD.WIDE R12, R151, 0x2, R44 ;  /* 0x00000002970c7825 */ /* 0x001fc600078e022c */
[----:B------:R-:W5:Y:S04]  /*7e00*/  LDL.64 R44, [R1+0x120] ;  /* 0x00012000012c7983 */ /* 0x000f680000100a00 */
[----:B------:R0:W5:Y:S01]  /*7e10*/  LDG.E.U16 R35, desc[UR28][R4.64] ;  /* 0x0000001c04237981 */ /* 0x000162000c1e1500 */
[----:B-1----:R-:W-:-:S03]  /*7e20*/  IMAD.WIDE R8, R151, 0x2, R208 ;  /* 0x0000000297087825 */ /* 0x002fc600078e02d0 */
[----:B------:R-:W5:Y:S04]  /*7e30*/  LDG.E.U16 R6, desc[UR28][R6.64] ;  /* 0x0000001c06067981 */ /* 0x000f68000c1e1500 */
[----:B------:R-:W5:Y:S01]  /*7e40*/  LDG.E.U16 R24, desc[UR28][R12.64] ;  /* 0x0000001c0c187981 */ /* 0x000f62000c1e1500 */
[----:B0-----:R-:W-:-:S03]  /*7e50*/  IMAD.WIDE R4, R151, 0x2, R32 ;  /* 0x0000000297047825 */ /* 0x001fc600078e0220 */
[----:B------:R0:W5:Y:S04]  /*7e60*/  LDG.E.U16 R33, desc[UR28][R10.64] ;  /* 0x0000001c0a217981 */ /* 0x000168000c1e1500 */
[----:B------:R-:W5:Y:S04]  /*7e70*/  LDG.E.U16 R4, desc[UR28][R4.64] ;  /* 0x0000001c04047981 */ /* 0x000f68000c1e1500 */
[----:B------:R-:W5:Y:S01]  /*7e80*/  LDG.E.U16 R32, desc[UR28][R8.64] ;  /* 0x0000001c08207981 */ /* 0x000f62000c1e1500 */
[----:B0-----:R-:W-:-:S03]  /*7e90*/  IMAD.WIDE R10, R151, 0x2, R40 ;  /* 0x00000002970a7825 */ /* 0x001fc600078e0228 */
[----:B------:R-:W5:Y:S04]  /*7ea0*/  LDL.64 R40, [R1+0xa0] ;  /* 0x0000a00001287983 */ /* 0x000f680000100a00 */
[----:B------:R-:W5:Y:S01]  /*7eb0*/  LDG.E.U16 R7, desc[UR28][R10.64] ;  /* 0x0000001c0a077981 */ /* 0x000f62000c1e1500 */
[----:B--2---:R-:W-:-:S05]  /*7ec0*/  IMAD.WIDE R14, R151, 0x2, R14 ;  /* 0x00000002970e7825 */ /* 0x004fca00078e020e */
[----:B------:R0:W2:Y:S02]  /*7ed0*/  LDG.E.U16 R5, desc[UR28][R14.64] ;  /* 0x0000001c0e057981 */ /* 0x0000a4000c1e1500 */
[C---:B0-----:R-:W-:Y:S02]  /*7ee0*/  IMAD.WIDE R14, R151.reuse, 0x2, R46 ;  /* 0x00000002970e7825 */ /* 0x041fe400078e022e */
[----:B------:R-:W2:Y:S02]  /*7ef0*/  LDL.64 R46, [R1+0x20] ;  /* 0x00002000012e7983 */ /* 0x000ea40000100a00 */
[----:B---3--:R-:W-:-:S04]  /*7f00*/  IMAD.WIDE R16, R151, 0x2, R16 ;  /* 0x0000000297107825 */ /* 0x008fc800078e0210 */
[----:B----4-:R-:W-:-:S04]  /*7f10*/  IMAD.WIDE R10, R151, 0x2, R18 ;  /* 0x00000002970a7825 */ /* 0x010fc800078e0212 */
[C---:B-----5:R-:W-:Y:S01]  /*7f20*/  IMAD.WIDE R8, R151.reuse, 0x2, R22 ;  /* 0x0000000297087825 */ /* 0x060fe200078e0216 */
[----:B------:R-:W3:Y:S04]  /*7f30*/  LDG.E.U16 R19, desc[UR28][R10.64] ;  /* 0x0000001c0a137981 */ /* 0x000ee8000c1e1500 */
[----:B------:R0:W4:Y:S01]  /*7f40*/  LDG.E.U16 R22, desc[UR28][R16.64] ;  /* 0x0000001c10167981 */ /* 0x000122000c1e1500 */
[----:B------:R-:W-:-:S03]  /*7f50*/  IMAD.WIDE R12, R151, 0x2, R20 ;  /* 0x00000002970c7825 */ /* 0x000fc600078e0214 */
[----:B------:R-:W5:Y:S04]  /*7f60*/  LDG.E.U16 R23, desc[UR28][R8.64] ;  /* 0x0000001c08177981 */ /* 0x000f68000c1e1500 */
[----:B------:R1:W3:Y:S01]  /*7f70*/  LDG.E.U16 R21, desc[UR28][R14.64] ;  /* 0x0000001c0e157981 */ /* 0x0002e2000c1e1500 */
[----:B0-----:R-:W-:-:S03]  /*7f80*/  IMAD.WIDE R16, R151, 0x2, R232 ;  /* 0x0000000297107825 */ /* 0x001fc600078e02e8 */
[----:B------:R0:W3:Y:S01]  /*7f90*/  LDG.E.U16 R20, desc[UR28][R12.64] ;  /* 0x0000001c0c147981 */ /* 0x0000e2000c1e1500 */
[----:B------:R-:W-:-:S03]  /*7fa0*/  IMAD.WIDE R10, R151, 0x2, R206 ;  /* 0x00000002970a7825 */ /* 0x000fc600078e02ce */
[----:B------:R-:W3:Y:S01]  /*7fb0*/  LDG.E.U16 R17, desc[UR28][R16.64] ;  /* 0x0000001c10117981 */ /* 0x000ee2000c1e1500 */
[----:B-1----:R-:W-:-:S04]  /*7fc0*/  IMAD.WIDE R14, R151, 0x2, R222 ;  /* 0x00000002970e7825 */ /* 0x002fc800078e02de */
[C---:B------:R-:W-:Y:S01]  /*7fd0*/  IMAD.WIDE R8, R151.reuse, 0x2, R246 ;  /* 0x0000000297087825 */ /* 0x040fe200078e02f6 */
[----:B------:R-:W3:Y:S03]  /*7fe0*/  LDG.E.U16 R16, desc[UR28][R14.64] ;  /* 0x0000001c0e107981 */ /* 0x000ee6000c1e1500 */
[C---:B0-----:R-:W-:Y:S01]  /*7ff0*/  IMAD.WIDE R12, R151.reuse, 0x2, R214 ;  /* 0x00000002970c7825 */ /* 0x041fe200078e02d6 */
[----:B------:R0:W3:Y:S04]  /*8000*/  LDG.E.U16 R18, desc[UR28][R8.64] ;  /* 0x0000001c08127981 */ /* 0x0000e8000c1e1500 */
[----:B------:R1:W3:Y:S01]  /*8010*/  LDG.E.U16 R14, desc[UR28][R10.64] ;  /* 0x0000001c0a0e7981 */ /* 0x0002e2000c1e1500 */
[----:B------:R-:W-:-:S03]  /*8020*/  IMAD.WIDE R42, R151, 0x2, R42 ;  /* 0x00000002972a7825 */ /* 0x000fc600078e022a */
[----:B------:R-:W3:Y:S01]  /*8030*/  LDG.E.U16 R15, desc[UR28][R12.64] ;  /* 0x0000001c0c0f7981 */ /* 0x000ee2000c1e1500 */
[----:B0-----:R-:W-:-:S04]  /*8040*/  IMAD.WIDE R8, R151, 0x2, R198 ;  /* 0x0000000297087825 */ /* 0x001fc800078e02c6 */
[C---:B-1----:R-:W-:Y:S02]  /*8050*/  IMAD.WIDE R10, R151.reuse, 0x2, R60 ;  /* 0x00000002970a7825 */ /* 0x042fe400078e023c */
[----:B------:R-:W3:Y:S02]  /*8060*/  LDL.64 R60, [R1+0x58] ;  /* 0x00005800013c7983 */ /* 0x000ee40000100a00 */
[C---:B------:R-:W-:Y:S02]  /*8070*/  IMAD.WIDE R44, R151.reuse, 0x2, R44 ;  /* 0x00000002972c7825 */ /* 0x040fe400078e022c */
[----:B------:R-:W3:Y:S04]  /*8080*/  LDG.E.U16 R11, desc[UR28][R10.64] ;  /* 0x0000001c0a0b7981 */ /* 0x000ee8000c1e1500 */
[----:B------:R0:W3:Y:S04]  /*8090*/  LDG.E.U16 R13, desc[UR28][R8.64] ;  /* 0x0000001c080d7981 */ /* 0x0000e8000c1e1500 */
[----:B------:R1:W3:Y:S04]  /*80a0*/  LDG.E.U16 R12, desc[UR28][R44.64] ;  /* 0x0000001c2c0c7981 */ /* 0x0002e8000c1e1500 */
[----:B------:R1:W3:Y:S01]  /*80b0*/  LDG.E.U16 R10, desc[UR28][R42.64] ;  /* 0x0000001c2a0a7981 */ /* 0x0002e2000c1e1500 */
[----:B0-----:R-:W-:-:S04]  /*80c0*/  IMAD.WIDE R8, R151, 0x2, R58 ;  /* 0x0000000297087825 */ /* 0x001fc800078e023a */
[C---:B-1----:R-:W-:Y:S02]  /*80d0*/  IMAD.WIDE R44, R151.reuse, 0x2, R52 ;  /* 0x00000002972c7825 */ /* 0x042fe400078e0234 */
[----:B------:R-:W4:Y:S02]  /*80e0*/  LDG.E.U16 R9, desc[UR28][R8.64] ;  /* 0x0000001c08097981 */ /* 0x000f24000c1e1500 */
[C---:B------:R-:W-:Y:S02]  /*80f0*/  IMAD.WIDE R42, R151.reuse, 0x2, R54 ;  /* 0x00000002972a7825 */ /* 0x040fe400078e0236 */
[----:B------:R-:W4:Y:S02]  /*8100*/  LDG.E.U16 R53, desc[UR28][R44.64] ;  /* 0x0000001c2c357981 */ /* 0x000f24000c1e1500 */
[C---:B------:R-:W-:Y:S02]  /*8110*/  IMAD.WIDE R40, R151.reuse, 0x2, R40 ;  /* 0x0000000297287825 */ /* 0x040fe400078e0228 */
[----:B------:R0:W4:Y:S04]  /*8120*/  LDG.E.U16 R52, desc[UR28][R42.64] ;  /* 0x0000001c2a347981 */ /* 0x000128000c1e1500 */
[----:B------:R1:W4:Y:S01]  /*8130*/  LDG.E.U16 R8, desc[UR28][R40.64] ;  /* 0x0000001c28087981 */ /* 0x000322000c1e1500 */
[----:B0-----:R-:W-:-:S04]  /*8140*/  IMAD.WIDE R42, R151, 0x2, R230 ;  /* 0x00000002972a7825 */ /* 0x001fc800078e02e6 */
[C---:B-1----:R-:W-:Y:S02]  /*8150*/  IMAD.WIDE R40, R151.reuse, 0x2, R56 ;  /* 0x0000000297287825 */ /* 0x042fe400078e0238 */
[----:B------:R0:W4:Y:S04]  /*8160*/  LDG.E.U16 R57, desc[UR28][R42.64] ;  /* 0x0000001c2a397981 */ /* 0x000128000c1e1500 */
[----:B------:R1:W4:Y:S01]  /*8170*/  LDG.E.U16 R51, desc[UR28][R40.64] ;  /* 0x0000001c28337981 */ /* 0x000322000c1e1500 */
[----:B0-----:R-:W-:-:S03]  /*8180*/  IMAD.WIDE R42, R151, 0x2, R62 ;  /* 0x00000002972a7825 */ /* 0x001fc600078e023e */
[----:B------:R-:W4:Y:S01]  /*8190*/  LDL.64 R62, [R1+0x18] ;  /* 0x00001800013e7983 */ /* 0x000f220000100a00 */
[----:B-1----:R-:W-:-:S04]  /*81a0*/  IMAD.WIDE R40, R151, 0x2, R244 ;  /* 0x0000000297287825 */ /* 0x002fc800078e02f4 */
[C---:B------:R-:W-:Y:S01]  /*81b0*/  IMAD.WIDE R48, R151.reuse, 0x2, R48 ;  /* 0x0000000297307825 */ /* 0x040fe200078e0230 */
[----:B------:R0:W5:Y:S03]  /*81c0*/  LDG.E.U16 R56, desc[UR28][R40.64] ;  /* 0x0000001c28387981 */ /* 0x000166000c1e1500 */
[C---:B------:R-:W-:Y:S01]  /*81d0*/  IMAD.WIDE R44, R151.reuse, 0x2, R220 ;  /* 0x00000002972c7825 */ /* 0x040fe200078e02dc */
[----:B------:R1:W5:Y:S04]  /*81e0*/  LDG.E.U16 R55, desc[UR28][R48.64] ;  /* 0x0000001c30377981 */ /* 0x000368000c1e1500 */
[----:B------:R1:W5:Y:S01]  /*81f0*/  LDG.E.U16 R58, desc[UR28][R44.64] ;  /* 0x0000001c2c3a7981 */ /* 0x000362000c1e1500 */
[----:B0-----:R-:W-:-:S04]  /*8200*/  IMAD.WIDE R40, R151, 0x2, R196 ;  /* 0x0000000297287825 */ /* 0x001fc800078e02c4 */
[----:B-1----:R-:W-:-:S04]  /*8210*/  IMAD.WIDE R48, R151, 0x2, R204 ;  /* 0x0000000297307825 */ /* 0x002fc800078e02cc */
[C---:B------:R-:W-:Y:S02]  /*8220*/  IMAD.WIDE R44, R151.reuse, 0x2, R242 ;  /* 0x00000002972c7825 */ /* 0x040fe400078e02f2 */
[----:B------:R-:W5:Y:S04]  /*8230*/  LDG.E.U16 R48, desc[UR28][R48.64] ;  /* 0x0000001c30307981 */ /* 0x000f68000c1e1500 */
[----:B------:R-:W5:Y:S04]  /*8240*/  LDG.E.U16 R44, desc[UR28][R44.64] ;  /* 0x0000001c2c2c7981 */ /* 0x000f68000c1e1500 */
[----:B------:R0:W5:Y:S02]  /*8250*/  LDG.E.U16 R49, desc[UR28][R42.64] ;  /* 0x0000001c2a317981 */ /* 0x000164000c1e1500 */
[----:B0-----:R-:W-:-:S06]  /*8260*/  IMAD.WIDE R42, R151, 0x2, R238 ;  /* 0x00000002972a7825 */ /* 0x001fcc00078e02ee */
[----:B------:R-:W5:Y:S01]  /*8270*/  LDG.E.U16 R42, desc[UR28][R42.64] ;  /* 0x0000001c2a2a7981 */ /* 0x000f62000c1e1500 */
[----:B--2---:R-:W-:-:S05]  /*8280*/  IMAD.WIDE R46, R151, 0x2, R46 ;  /* 0x00000002972e7825 */ /* 0x004fca00078e022e */
[----:B------:R0:W2:Y:S02]  /*8290*/  LDG.E.U16 R54, desc[UR28][R46.64] ;  /* 0x0000001c2e367981 */ /* 0x0000a4000c1e1500 */
[----:B0-----:R-:W-:-:S06]  /*82a0*/  IMAD.WIDE R46, R151, 0x2, R212 ;  /* 0x00000002972e7825 */ /* 0x001fcc00078e02d4 */
[----:B------:R-:W2:Y:S04]  /*82b0*/  LDG.E.U16 R46, desc[UR28][R46.64] ;  /* 0x0000001c2e2e7981 */ /* 0x000ea8000c1e1500 */
[----:B------:R0:W2:Y:S02]  /*82c0*/  LDG.E.U16 R47, desc[UR28][R40.64] ;  /* 0x0000001c282f7981 */ /* 0x0000a4000c1e1500 */
[----:B0-----:R-:W-:-:S05]  /*82d0*/  IMAD.WIDE R40, R151, 0x2, R240 ;  /* 0x0000000297287825 */ /* 0x001fca00078e02f0 */
[----:B------:R0:W2:Y:S02]  /*82e0*/  LDG.E.U16 R45, desc[UR28][R40.64] ;  /* 0x0000001c282d7981 */ /* 0x0000a4000c1e1500 */
[----:B0-----:R-:W-:-:S05]  /*82f0*/  IMAD.WIDE R40, R151, 0x2, R226 ;  /* 0x0000000297287825 */ /* 0x001fca00078e02e2 */
[----:B------:R0:W2:Y:S02]  /*8300*/  LDG.E.U16 R43, desc[UR28][R40.64] ;  /* 0x0000001c282b7981 */ /* 0x0000a4000c1e1500 */
[----:B0-----:R-:W-:-:S05]  /*8310*/  IMAD.WIDE R40, R151, 0x2, R66 ;  /* 0x0000000297287825 */ /* 0x001fca00078e0242 */
[----:B------:R3:W2:Y:S02]  /*8320*/  LDG.E.U16 R59, desc[UR28][R40.64] ;  /* 0x0000001c283b7981 */ /* 0x0006a4000c1e1500 */
[----:B---3--:R-:W-:-:S05]  /*8330*/  IMAD.WIDE R40, R151, 0x2, R60 ;  /* 0x0000000297287825 */ /* 0x008fca00078e023c */
[----:B------:R0:W3:Y:S02]  /*8340*/  LDG.E.U16 R60, desc[UR28][R40.64] ;  /* 0x0000001c283c7981 */ /* 0x0000e4000c1e1500 */
[----:B0-----:R-:W-:-:S05]  /*8350*/  IMAD.WIDE R40, R151, 0x2, R64 ;  /* 0x0000000297287825 */ /* 0x001fca00078e0240 */
[----:B------:R4:W2:Y:S02]  /*8360*/  LDG.E.U16 R61, desc[UR28][R40.64] ;  /* 0x0000001c283d7981 */ /* 0x0008a4000c1e1500 */
[----:B----4-:R-:W-:-:S05]  /*8370*/  IMAD.WIDE R40, R151, 0x2, R62 ;  /* 0x0000000297287825 */ /* 0x010fca00078e023e */
[----:B------:R0:W4:Y:S02]  /*8380*/  LDG.E.U16 R62, desc[UR28][R40.64] ;  /* 0x0000001c283e7981 */ /* 0x000124000c1e1500 */
[----:B0-----:R-:W-:-:S05]  /*8390*/  IMAD.WIDE R40, R151, 0x2, R250 ;  /* 0x0000000297287825 */ /* 0x001fca00078e02fa */
[----:B------:R0:W2:Y:S02]  /*83a0*/  LDG.E.U16 R63, desc[UR28][R40.64] ;  /* 0x0000001c283f7981 */ /* 0x0000a4000c1e1500 */
[----:B0-----:R-:W-:-:S05]  /*83b0*/  IMAD.WIDE R40, R151, 0x2, R236 ;  /* 0x0000000297287825 */ /* 0x001fca00078e02ec */
[----:B------:R0:W2:Y:S02]  /*83c0*/  LDG.E.U16 R64, desc[UR28][R40.64] ;  /* 0x0000001c28407981 */ /* 0x0000a4000c1e1500 */
[----:B0-----:R-:W-:-:S05]  /*83d0*/  IMAD.WIDE R40, R151, 0x2, R228 ;  /* 0x0000000297287825 */ /* 0x001fca00078e02e4 */
[----:B------:R0:W2:Y:S02]  /*83e0*/  LDG.E.U16 R65, desc[UR28][R40.64] ;  /* 0x0000001c28417981 */ /* 0x0000a4000c1e1500 */
[----:B0-----:R-:W-:-:S05]  /*83f0*/  IMAD.WIDE R40, R151, 0x2, R218 ;  /* 0x0000000297287825 */ /* 0x001fca00078e02da */
[----:B------:R0:W2:Y:S02]  /*8400*/  LDG.E.U16 R66, desc[UR28][R40.64] ;  /* 0x0000001c28427981 */ /* 0x0000a4000c1e1500 */
[----:B0-----:R-:W-:-:S05]  /*8410*/  IMAD.WIDE R40, R151, 0x2, R210 ;  /* 0x0000000297287825 */ /* 0x001fca00078e02d2 */
[----:B------:R0:W3:Y:S02]  /*8420*/  LDG.E.U16 R67, desc[UR28][R40.64] ;  /* 0x0000001c28437981 */ /* 0x0000e4000c1e1500 */
[----:B0-----:R-:W-:-:S05]  /*8430*/  IMAD.WIDE R40, R151, 0x2, R202 ;  /* 0x0000000297287825 */ /* 0x001fca00078e02ca */
[----:B------:R0:W3:Y:S02]  /*8440*/  LDG.E.U16 R238, desc[UR28][R40.64] ;  /* 0x0000001c28ee7981 */ /* 0x0000e4000c1e1500 */
[----:B0-----:R-:W-:-:S06]  /*8450*/  IMAD.WIDE R40, R151, 0x2, R194 ;  /* 0x0000000297287825 */ /* 0x001fcc00078e02c2 */
[----:B------:R0:W3:Y:S01]  /*8460*/  LDG.E.U16 R41, desc[UR28][R40.64] ;  /* 0x0000001c28297981 */ /* 0x0000e2000c1e1500 */
[----:B------:R-:W0:Y:S01]  /*8470*/  S2R R226, SR_TID.X ;  /* 0x0000000000e27919 */ /* 0x000e220000002100 */
[----:B------:R-:W-:Y:S01]  /*8480*/  UIADD3 UR25, UPT, UPT, UR4, 0x80, URZ ;  /* 0x0000008004197890 */ /* 0x000fe2000fffe0ff */
[----:B0-----:R-:W-:Y:S02]  /*8490*/  SHF.R.S32.HI R40, RZ, 0x6, R226 ;  /* 0x00000006ff287819 */ /* 0x001fe400000114e2 */
[C---:B------:R-:W-:Y:S02]  /*84a0*/  LOP3.LUT R239, R226.reuse, 0x3f, RZ, 0xc0, !PT ;  /* 0x0000003fe2ef7812 */ /* 0x040fe400078ec0ff */
[----:B------:R-:W-:-:S05]  /*84b0*/  LOP3.LUT R226, R226, 0x10, RZ, 0xc0, !PT ;  /* 0x00000010e2e27812 */ /* 0x000fca00078ec0ff */
[----:B------:R-:W-:Y:S01]  /*84c0*/  IMAD.SHL.U32 R226, R226, 0x4, RZ ;  /* 0x00000004e2e27824 */ /* 0x000fe200078e00ff */
[----:B------:R-:W-:Y:S01]  /*84d0*/  SGXT R40, R40, 0x1 ;  /* 0x000000012828781a */ /* 0x000fe20000000200 */
[----:B------:R-:W-:Y:S02]  /*84e0*/  IMAD.SHL.U32 R239, R239, 0x2, RZ ;  /* 0x00000002efef7824 */ /* 0x000fe400078e00ff */
[----:B------:R-:W-:-:S03]  /*84f0*/  VIADD R227, R226, 0x34 ;  /* 0x00000034e2e37836 */ /* 0x000fc60000000000 */
[----:B------:R-:W-:Y:S02]  /*8500*/  LOP3.LUT R239, R239, 0x90, R40, 0x78, !PT ;  /* 0x00000090efef7812 */ /* 0x000fe400078e7828 */
[----:B------:R-:W-:Y:S02]  /*8510*/  LOP3.LUT R227, R227, UR25, RZ, 0xfc, !PT ;  /* 0x00000019e3e37c12 */ /* 0x000fe4000f8efcff */
[----:B------:R-:W-:Y:S02]  /*8520*/  IADD3 R40, PT, PT, R226, 0x35, RZ ;  /* 0x00000035e2287810 */ /* 0x000fe40007ffe0ff */
[----:B------:R-:W-:Y:S01]  /*8530*/  ISETP.GE.AND P6, PT, R0, R227, PT ;  /* 0x000000e30000720c */ /* 0x000fe20003fc6270 */
[----:B------:R-:W-:Y:S01]  /*8540*/  VIADD R227, R226, 0x36 ;  /* 0x00000036e2e37836 */ /* 0x000fe20000000000 */
[----:B------:R-:W-:-:S04]  /*8550*/  LOP3.LUT R40, R40, UR25, RZ, 0xfc, !PT ;  /* 0x0000001928287c12 */ /* 0x000fc8000f8efcff */
[----:B------:R-:W-:Y:S02]  /*8560*/  LOP3.LUT R227, R227, UR25, RZ, 0xfc, !PT ;  /* 0x00000019e3e37c12 */ /* 0x000fe4000f8efcff */
[----:B------:R-:W-:Y:S01]  /*8570*/  ISETP.GE.AND P2, PT, R0, R40, PT ;  /* 0x000000280000720c */ /* 0x000fe20003f46270 */
[----:B------:R-:W-:Y:S01]  /*8580*/  VIADD R40, R226, 0x37 ;  /* 0x00000037e2287836 */ /* 0x000fe20000000000 */
[----:B------:R-:W-:Y:S02]  /*8590*/  ISETP.GE.AND P4, PT, R0, R227, PT ;  /* 0x000000e30000720c */ /* 0x000fe40003f86270 */
[----:B------:R-:W-:Y:S02]  /*85a0*/  IADD3 R227, PT, PT, R226, 0x30, RZ ;  /* 0x00000030e2e37810 */ /* 0x000fe40007ffe0ff */
[----:B------:R-:W-:Y:S02]  /*85b0*/  LOP3.LUT R40, R40, UR25, RZ, 0xfc, !PT ;  /* 0x0000001928287c12 */ /* 0x000fe4000f8efcff */
[----:B------:R-:W-:-:S02]  /*85c0*/  LOP3.LUT R227, R227, UR25, RZ, 0xfc, !PT ;  /* 0x00000019e3e37c12 */ /* 0x000fc4000f8efcff */
[----:B------:R-:W-:Y:S01]  /*85d0*/  ISETP.GE.AND P3, PT, R0, R40, PT ;  /* 0x000000280000720c */ /* 0x000fe20003f66270 */
[----:B------:R-:W-:Y:S01]  /*85e0*/  VIADD R40, R226, 0x31 ;  /* 0x00000031e2287836 */ /* 0x000fe20000000000 */
[----:B------:R-:W-:Y:S01]  /*85f0*/  ISETP.GE.AND P1, PT, R0, R227, PT ;  /* 0x000000e30000720c */ /* 0x000fe20003f26270 */
[----:B------:R-:W-:-:S03]  /*8600*/  VIADD R227, R226, 0x33 ;  /* 0x00000033e2e37836 */ /* 0x000fc60000000000 */
[----:B------:R-:W-:Y:S02]  /*8610*/  LOP3.LUT R40, R40, UR25, RZ, 0xfc, !PT ;  /* 0x0000001928287c12 */ /* 0x000fe4000f8efcff */
[----:B------:R-:W-:Y:S02]  /*8620*/  LOP3.LUT R227, R227, UR25, RZ, 0xfc, !PT ;  /* 0x00000019e3e37c12 */ /* 0x000fe4000f8efcff */
[C---:B------:R-:W-:Y:S02]  /*8630*/  ISETP.GE.AND P5, PT, R0.reuse, R40, PT ;  /* 0x000000280000720c */ /* 0x040fe40003fa6270 */
[----:B------:R-:W-:Y:S02]  /*8640*/  SEL R40, RZ, 0x4, P2 ;  /* 0x00000004ff287807 */ /* 0x000fe40001000000 */
[----:B------:R-:W-:Y:S01]  /*8650*/  ISETP.GE.AND P2, PT, R0, R227, PT ;  /* 0x000000e30000720c */ /* 0x000fe20003f46270 */
[----:B------:R-:W-:Y:S01]  /*8660*/  VIADD R227, R226, 0x32 ;  /* 0x00000032e2e37836 */ /* 0x000fe20000000000 */
[----:B------:R-:W-:Y:S01]  /*8670*/  LOP3.LUT R240, R3, 0x20, RZ, 0x3c, !PT ;  /* 0x0000002003f07812 */ /* 0x000fe200078e3cff */
[----:B------:R-:W-:Y:S03]  /*8680*/  STS.U16 [R3+UR16+0x4000], R27 ;  /* 0x0040001b03007988 */ /* 0x000fe60008000410 */
[----:B------:R-:W-:Y:S01]  /*8690*/  LOP3.LUT R227, R227, UR25, RZ, 0xfc, !PT ;  /* 0x00000019e3e37c12 */ /* 0x000fe2000f8efcff */
[----:B------:R-:W-:Y:S01]  /*86a0*/  STS.U16 [R3+UR16+0x4400], R26 ;  /* 0x0044001a03007988 */ /* 0x000fe20008000410 */
[----:B------:R-:W-:-:S03]  /*86b0*/  SEL R241, RZ, 0x7fff8, P6 ;  /* 0x0007fff8fff17807 */ /* 0x000fc60003000000 */
        /* <DEDUP_REMOVED lines=13> */
[----:B------:R-:W-:Y:S01]  /*8790*/  STS.U16 [R3+UR16+0x7c00], R31 ;  /* 0x007c001f03007988 */ /* 0x000fe20008000410 */
[----:B------:R-:W-:-:S03]  /*87a0*/  ISETP.GE.AND P6, PT, R0, R227, PT ;  /* 0x000000e30000720c */ /* 0x000fc60003fc6270 */
[----:B------:R0:W-:Y:S01]  /*87b0*/  STS.U16 [R240+UR16+0x4100], R4 ;  /* 0x00410004f0007988 */ /* 0x0001e20008000410 */
[----:B------:R-:W-:-:S03]  /*87c0*/  VIADD R227, R226, UR4 ;  /* 0x00000004e2e37c36 */ /* 0x000fc60008000000 */
[----:B------:R1:W-:Y:S01]  /*87d0*/  STS.U16 [R240+UR16+0x4500], R5 ;  /* 0x00450005f0007988 */ /* 0x0003e20008000410 */
[----:B------:R-:W-:-:S03]  /*87e0*/  UMOV UR4, 0x1 ;  /* 0x0000000100047882 */ /* 0x000fc60000000000 */
[----:B------:R0:W-:Y:S04]  /*87f0*/  STS.U16 [R240+UR16+0x4900], R24 ;  /* 0x00490018f0007988 */ /* 0x0001e80008000410 */
[----:B------:R-:W-:Y:S01]  /*8800*/  STS.U16 [R240+UR16+0x4d00], R6 ;  /* 0x004d0006f0007988 */ /* 0x000fe20008000410 */
[----:B------:R-:W-:-:S04]  /*8810*/  @!UP1 UIADD3 UR4, UPT, UPT, -UR4, 0x100000, URZ ;  /* 0x0010000004049890 */ /* 0x000fc8000fffe1ff */
[----:B------:R-:W-:Y:S02]  /*8820*/  @!UP1 USHF.L.U32 UR5, UR4, 0xb, URZ ;  /* 0x0000000b04059899 */ /* 0x000fe400080006ff */
[----:B------:R-:W-:Y:S01]  /*8830*/  @!UP1 USHF.L.U32 UR4, UR4, 0x1, URZ ;  /* 0x0000000104049899 */ /* 0x000fe200080006ff */
[----:B------:R-:W-:Y:S04]  /*8840*/  STS.U16 [R240+UR16+0x5100], R7 ;  /* 0x00510007f0007988 */ /* 0x000fe80008000410 */
[----:B-----5:R-:W-:Y:S04]  /*8850*/  STS.U16 [R240+UR16+0x5500], R23 ;  /* 0x00550017f0007988 */ /* 0x020fe80008000410 */
[----:B------:R-:W-:Y:S04]  /*8860*/  STS.U16 [R240+UR16+0x5900], R22 ;  /* 0x00590016f0007988 */ /* 0x000fe80008000410 */
[----:B------:R-:W-:Y:S04]  /*8870*/  STS.U16 [R240+UR16+0x5d00], R21 ;  /* 0x005d0015f0007988 */ /* 0x000fe80008000410 */
[----:B------:R-:W-:Y:S01]  /*8880*/  STS.U16 [R240+UR16+0x6100], R20 ;  /* 0x00610014f0007988 */ /* 0x000fe20008000410 */
[----:B------:R-:W-:-:S03]  /*8890*/  LOP3.LUT R239, R239, 0x60, RZ, 0x3c, !PT ;  /* 0x00000060efef7812 */ /* 0x000fc600078e3cff */
[----:B------:R-:W-:Y:S04]  /*88a0*/  STS.U16 [R240+UR16+0x6500], R19 ;  /* 0x00650013f0007988 */ /* 0x000fe80008000410 */
[----:B------:R-:W-:Y:S01]  /*88b0*/  STS.U16 [R240+UR16+0x6900], R18 ;  /* 0x00690012f0007988 */ /* 0x000fe20008000410 */
[----:B------:R-:W-:-:S03]  /*88c0*/  VOTEU.ALL UP3, P0 ;  /* 0x0000000000ff7886 */ /* 0x000fc60000060000 */
        /* <DEDUP_REMOVED lines=9> */
[----:B------:R0:W-:Y:S04]  /*8960*/  STS.U16 [R252+UR16+0x5200], R8 ;  /* 0x00520008fc007988 */ /* 0x0001e80008000410 */
[----:B------:R-:W-:Y:S04]  /*8970*/  STS.U16 [R252+UR16+0x5600], R51 ;  /* 0x00560033fc007988 */ /* 0x000fe80008000410 */
[----:B------:R-:W-:Y:S04]  /*8980*/  STS.U16 [R252+UR16+0x5a00], R52 ;  /* 0x005a0034fc007988 */ /* 0x000fe80008000410 */
[----:B------:R-:W-:Y:S04]  /*8990*/  STS.U16 [R252+UR16+0x5e00], R53 ;  /* 0x005e0035fc007988 */ /* 0x000fe80008000410 */
[----:B--2---:R-:W-:Y:S04]  /*89a0*/  STS.U16 [R252+UR16+0x6200], R54 ;  /* 0x00620036fc007988 */ /* 0x004fe80008000410 */
        /* <DEDUP_REMOVED lines=13> */
[----:B---3--:R-:W-:Y:S04]  /*8a80*/  STS.U16 [R239+UR16+0x5b00], R60 ;  /* 0x005b003cef007988 */ /* 0x008fe80008000410 */
[----:B------:R-:W-:Y:S04]  /*8a90*/  STS.U16 [R239+UR16+0x5f00], R61 ;  /* 0x005f003def007988 */ /* 0x000fe80008000410 */
[----:B----4-:R-:W-:Y:S04]  /*8aa0*/  STS.U16 [R239+UR16+0x6300], R62 ;  /* 0x0063003eef007988 */ /* 0x010fe80008000410 */
[----:B------:R-:W-:Y:S04]  /*8ab0*/  STS.U16 [R239+UR16+0x6700], R63 ;  /* 0x0067003fef007988 */ /* 0x000fe80008000410 */
[----:B------:R-:W-:Y:S04]  /*8ac0*/  STS.U16 [R239+UR16+0x6b00], R64 ;  /* 0x006b0040ef007988 */ /* 0x000fe80008000410 */
[----:B------:R-:W-:Y:S04]  /*8ad0*/  STS.U16 [R239+UR16+0x6f00], R65 ;  /* 0x006f0041ef007988 */ /* 0x000fe80008000410 */
[----:B------:R-:W-:Y:S04]  /*8ae0*/  STS.U16 [R239+UR16+0x7300], R66 ;  /* 0x00730042ef007988 */ /* 0x000fe80008000410 */
[----:B------:R-:W-:Y:S04]  /*8af0*/  STS.U16 [R239+UR16+0x7700], R67 ;  /* 0x00770043ef007988 */ /* 0x000fe80008000410 */
[----:B------:R-:W-:Y:S04]  /*8b00*/  STS.U16 [R239+UR16+0x7b00], R238 ;  /* 0x007b00eeef007988 */ /* 0x000fe80008000410 */
[----:B------:R2:W-:Y:S01]  /*8b10*/  STS.U16 [R239+UR16+0x7f00], R41 ;  /* 0x007f0029ef007988 */ /* 0x0005e20008000410 */
[----:B------:R3:W-:Y:S06]  /*8b20*/  MEMBAR.ALL.CTA ;  /* 0x0000000000007992 */ /* 0x0007ec0000008000 */
[----:B---3--:R-:W-:Y:S04]  /*8b30*/  FENCE.VIEW.ASYNC.S ;  /* 0x00000000000073c6 */ /* 0x008fe80000000000 */
[----:B------:R-:W3:Y:S02]  /*8b40*/  FENCE.VIEW.ASYNC.S ;  /* 0x00000000000073c6 */ /* 0x000ee40000000000 */
[----:B---3--:R3:W4:Y:S01]  /*8b50*/  @!UP3 SYNCS.EXCH.64 URZ, [UR16+0xe010], UR4 ;  /* 0x00e0100410ffb5b2 */ /* 0x0087220008000100 */
[C---:B0-----:R-:W-:Y:S01]  /*8b60*/  VIADD R4, R227.reuse, 0x82 ;  /* 0x00000082e3047836 */ /* 0x041fe20000000000 */
[----:B-1----:R-:W-:Y:S01]  /*8b70*/  SEL R5, RZ, 0x1, P3 ;  /* 0x00000001ff057807 */ /* 0x002fe20001800000 */
[C---:B------:R-:W-:Y:S01]  /*8b80*/  VIADD R24, R227.reuse, 0x84 ;  /* 0x00000084e3187836 */ /* 0x040fe20000000000 */
[----:B----4-:R-:W-:Y:S02]  /*8b90*/  BAR.SYNC.DEFER_BLOCKING 0x0 ;  /* 0x0000000000007b1d */ /* 0x010fe40000010000 */
[----:B------:R-:W-:Y:S01]  /*8ba0*/  ISETP.GE.AND P3, PT, R0, R4, PT ;  /* 0x000000040000720c */ /* 0x000fe20003f66270 */
[----:B-----5:R-:W-:Y:S01]  /*8bb0*/  VIADD R9, R226, 0x3d ;  /* 0x0000003de2097836 */ /* 0x020fe20000000000 */
[----:B------:R-:W-:-:S02]  /*8bc0*/  IADD3 R4, PT, PT, R227, 0x83, RZ ;  /* 0x00000083e3047810 */ /* 0x000fc40007ffe0ff */
[----:B------:R-:W-:Y:S02]  /*8bd0*/  SEL R6, RZ, 0x1fffe, P4 ;  /* 0x0001fffeff067807 */ /* 0x000fe40002000000 */
[----:B------:R-:W-:Y:S01]  /*8be0*/  ISETP.GE.AND P4, PT, R0, R4, PT ;  /* 0x000000040000720c */ /* 0x000fe20003f86270 */
[C---:B------:R-:W-:Y:S01]  /*8bf0*/  VIADD R8, R226.reuse, 0x3c ;  /* 0x0000003ce2087836 */ /* 0x040fe20000000000 */
[----:B------:R-:W-:Y:S01]  /*8c00*/  SEL R4, RZ, 0x4, P5 ;  /* 0x00000004ff047807 */ /* 0x000fe20002800000 */
[----:B------:R-:W-:Y:S01]  /*8c10*/  VIADD R7, R226, 0x3e ;  /* 0x0000003ee2077836 */ /* 0x000fe20000000000 */
[----:B------:R-:W-:Y:S02]  /*8c20*/  ISETP.GE.AND P5, PT, R0, R24, PT ;  /* 0x000000180000720c */ /* 0x000fe40003fa6270 */
[----:B------:R-:W-:Y:S02]  /*8c30*/  LOP3.LUT R9, R9, UR25, RZ, 0xfc, !PT ;  /* 0x0000001909097c12 */ /* 0x000fe4000f8efcff */
[----:B--2---:R-:W-:-:S02]  /*8c40*/  SEL R239, RZ, 0x7fff8, P1 ;  /* 0x0007fff8ffef7807 */ /* 0x004fc40000800000 */
[----:B------:R-:W-:Y:S01]  /*8c50*/  SEL R11, RZ, 0x1, P2 ;  /* 0x00000001ff0b7807 */ /* 0x000fe20001000000 */
[----:B---3--:R-:W-:Y:S06]  /*8c60*/  BRA.U UP2, `(.L_x_13) ;  /* 0x0000000102507547 */ /* 0x008fec000b800000 */
[----:B------:R-:W-:Y:S01]  /*8c70*/  UIADD3 UR4, UPT, UPT, UR16, 0xe010, URZ ;  /* 0x0000e01010047890 */ /* 0x000fe2000fffe0ff */
[----:B------:R-:W-:Y:S01]  /*8c80*/  UMOV UR27, 0x40004040 ;  /* 0x40004040001b7882 */ /* 0x000fe20000000000 */
[----:B------:R-:W-:Y:S01]  /*8c90*/  UMOV UR12, UR24 ;  /* 0x00000018000c7c82 */ /* 0x000fe20008000000 */
[----:B------:R-:W-:Y:S01]  /*8ca0*/  UMOV UR13, 0x40004040 ;  /* 0x40004040000d7882 */ /* 0x000fe20000000000 */
[----:B------:R-:W-:Y:S01]  /*8cb0*/  UMOV UR52, 0x0 ;  /* 0x0000000000347882 */ /* 0x000fe20000000000 */
[----:B------:R-:W-:Y:S01]  /*8cc0*/  UMOV UR53, 0x4208490 ;  /* 0x0420849000357882 */ /* 0x000fe20000000000 */
[----:B------:R-:W-:Y:S01]  /*8cd0*/  UMOV UR54, 0x0 ;  /* 0x0000000000367882 */ /* 0x000fe20000000000 */
[----:B------:R-:W-:Y:S01]  /*8ce0*/  UMOV UR55, 0x4208490 ;  /* 0x0420849000377882 */ /* 0x000fe20000000000 */
[----:B------:R-:W-:Y:S01]  /*8cf0*/  UMOV UR56, 0x0 ;  /* 0x0000000000387882 */ /* 0x000fe20000000000 */
[----:B------:R-:W-:Y:S01]  /*8d00*/  UMOV UR57, 0x4208490 ;  /* 0x0420849000397882 */ /* 0x000fe20000000000 */
[----:B------:R0:W-:Y:S01]  /*8d10*/  UTCHMMA gdesc[UR26], gdesc[UR12], tmem[UR20], tmem[UR52], idesc[UR53], !UPT ;  /* 0x00ff340c1a0075ea */ /* 0x0001e2000f800014 */
[----:B------:R-:W-:Y:S01]  /*8d20*/  UMOV UR5, URZ ;  /* 0x000000ff00057c82 */ /* 0x000fe20008000000 */
        /* <DEDUP_REMOVED lines=8> */
.L_x_13:
[----:B------:R-:W1:Y:S01]  /*8db0*/  SYNCS.PHASECHK.TRANS64.TRYWAIT P2, [UR16+0xe010], RZ ;  /* 0x00e010ffff0075a7 */ /* 0x000e620008041110 */
[----:B------:R-:W-:Y:S01]  /*8dc0*/  ISETP.GE.AND P1, PT, R0, R9, PT ;  /* 0x000000090000720c */ /* 0x000fe20003f26270 */
[----:B------:R-:W-:Y:S01]  /*8dd0*/  VIADD R10, R226, 0x38 ;  /* 0x00000038e20a7836 */ /* 0x000fe20000000000 */
[----:B------:R-:W-:Y:S01]  /*8de0*/  LOP3.LUT R8, R8, UR25, RZ, 0xfc, !PT ;  /* 0x0000001908087c12 */ /* 0x000fe2000f8efcff */
[C---:B------:R-:W-:Y:S01]  /*8df0*/  VIADD R15, R226.reuse, 0x3f ;  /* 0x0000003fe20f7836 */ /* 0x040fe20000000000 */
[----:B------:R-:W-:Y:S02]  /*8e00*/  IADD3 R9, PT, PT, R226, 0x39, RZ ;  /* 0x00000039e2097810 */ /* 0x000fe40007ffe0ff */
[----:B------:R-:W-:Y:S02]  /*8e10*/  LOP3.LUT R7, R7, UR25, RZ, 0xfc, !PT ;  /* 0x0000001907077c12 */ /* 0x000fe4000f8efcff */
[----:B------:R-:W-:Y:S02]  /*8e20*/  SEL R12, RZ, 0x1fffe, P6 ;  /* 0x0001fffeff0c7807 */ /* 0x000fe40003000000 */
[----:B------:R-:W-:-:S02]  /*8e30*/  ISETP.GE.AND P6, PT, R0, R8, PT ;  /* 0x000000080000720c */ /* 0x000fc40003fc6270 */
[----:B------:R-:W-:Y:S02]  /*8e40*/  LOP3.LUT R9, R9, UR25, RZ, 0xfc, !PT ;  /* 0x0000001909097c12 */ /* 0x000fe4000f8efcff */
[----:B------:R-:W-:Y:S02]  /*8e50*/  SEL R8, RZ, 0x4, P1 ;  /* 0x00000004ff087807 */ /* 0x000fe40000800000 */
[----:B------:R-:W-:Y:S01]  /*8e60*/  ISETP.GE.AND P1, PT, R0, R7, PT ;  /* 0x000000070000720c */ /* 0x000fe20003f26270 */
[----:B------:R-:W-:Y:S01]  /*8e70*/  VIADD R7, R226, 0x3b ;  /* 0x0000003be2077836 */ /* 0x000fe20000000000 */
[----:B------:R-:W-:Y:S02]  /*8e80*/  SEL R238, RZ, 0x7fff8, P6 ;  /* 0x0007fff8ffee7807 */ /* 0x000fe40003000000 */
[----:B------:R-:W-:Y:S01]  /*8e90*/  ISETP.GE.AND P6, PT, R0, R9, PT ;  /* 0x000000090000720c */ /* 0x000fe20003fc6270 */
[----:B------:R-:W-:Y:S01]  /*8ea0*/  VIADD R9, R226, 0x3a ;  /* 0x0000003ae2097836 */ /* 0x000fe20000000000 */
[----:B------:R-:W-:-:S02]  /*8eb0*/  LOP3.LUT R10, R10, UR25, RZ, 0xfc, !PT ;  /* 0x000000190a0a7c12 */ /* 0x000fc4000f8efcff */
[----:B------:R-:W-:Y:S02]  /*8ec0*/  LOP3.LUT R7, R7, UR25, RZ, 0xfc, !PT ;  /* 0x0000001907077c12 */ /* 0x000fe4000f8efcff */
[----:B------:R-:W-:Y:S02]  /*8ed0*/  SEL R13, RZ, 0x1fffe, P1 ;  /* 0x0001fffeff0d7807 */ /* 0x000fe40000800000 */
[C---:B------:R-:W-:Y:S02]  /*8ee0*/  ISETP.GE.AND P1, PT, R0.reuse, R10, PT ;  /* 0x0000000a0000720c */ /* 0x040fe40003f26270 */
[----:B------:R-:W-:Y:S02]  /*8ef0*/  LOP3.LUT R9, R9, UR25, RZ, 0xfc, !PT ;  /* 0x0000001909097c12 */ /* 0x000fe4000f8efcff */
[----:B------:R-:W-:Y:S02]  /*8f00*/  SEL R240, RZ, 0x4, P6 ;  /* 0x00000004fff07807 */ /* 0x000fe40003000000 */
[----:B------:R-:W-:-:S02]  /*8f10*/  ISETP.GE.AND P6, PT, R0, R7, PT ;  /* 0x000000070000720c */ /* 0x000fc40003fc6270 */
[----:B------:R-:W-:Y:S02]  /*8f20*/  SEL R7, RZ, 0x7fff8, P1 ;  /* 0x0007fff8ff077807 */ /* 0x000fe40000800000 */
[C---:B------:R-:W-:Y:S02]  /*8f30*/  ISETP.GE.AND P1, PT, R0.reuse, R9, PT ;  /* 0x000000090000720c */ /* 0x040fe40003f26270 */
[----:B------:R-:W-:Y:S02]  /*8f40*/  LOP3.LUT R15, R15, UR25, RZ, 0xfc, !PT ;  /* 0x000000190f0f7c12 */ /* 0x000fe4000f8efcff */
[----:B------:R-:W-:Y:S02]  /*8f50*/  SEL R9, RZ, 0x1fffe, P1 ;  /* 0x0001fffeff097807 */ /* 0x000fe40000800000 */
[----:B------:R-:W-:Y:S02]  /*8f60*/  IADD3 R14, PT, PT, R227, 0x80, RZ ;  /* 0x00000080e30e7810 */ /* 0x000fe40007ffe0ff */
[----:B------:R-:W-:-:S02]  /*8f70*/  ISETP.GE.AND P1, PT, R0, R15, PT ;  /* 0x0000000f0000720c */ /* 0x000fc40003f26270 */
[----:B------:R-:W-:Y:S02]  /*8f80*/  SEL R10, RZ, 0x1, P6 ;  /* 0x00000001ff0a7807 */ /* 0x000fe40003000000 */
[----:B------:R-:W-:Y:S02]  /*8f90*/  ISETP.GE.AND P6, PT, R0, R14, PT ;  /* 0x0000000e0000720c */ /* 0x000fe40003fc6270 */
[----:B------:R-:W-:Y:S01]  /*8fa0*/  SEL R15, RZ, 0x1, P1 ;  /* 0x00000001ff0f7807 */ /* 0x000fe20000800000 */
[----:B-1----:R-:W-:Y:S10]  /*8fb0*/  @!P2 BRA `(.L_x_14) ;  /* 0x0000005000e0a947 */ /* 0x002ff40003800000 */
.L_x_23:
[----:B------:R-:W-:Y:S01]  /*8fc0*/  IMAD.IADD R5, R5, 0x1, R6 ;  /* 0x0000000105057824 */ /* 0x000fe200078e0206 */
[----:B------:R-:W-:Y:S01]  /*8fd0*/  BAR.SYNC.DEFER_BLOCKING 0x0 ;  /* 0x0000000000007b1d */ /* 0x000fe20000010000 */
[----:B------:R-:W-:Y:S01]  /*8fe0*/  IMAD.IADD R11, R11, 0x1, R12 ;  /* 0x000000010b0b7824 */ /* 0x000fe200078e020c */
[----:B------:R-:W-:Y:S01]  /*8ff0*/  ISETP.GT.AND P2, PT, R0, R14, PT ;  /* 0x0000000e0000720c */ /* 0x000fe20003f44270 */
[----:B------:R-:W-:Y:S01]  /*9000*/  IMAD.IADD R13, R15, 0x1, R13 ;  /* 0x000000010f0d7824 */ /* 0x000fe200078e020d */
[----:B------:R-:W-:Y:S01]  /*9010*/  LOP3.LUT R5, R5, 0x3, RZ, 0xc0, !PT ;  /* 0x0000000305057812 */ /* 0x000fe200078ec0ff */
[----:B------:R-:W-:Y:S01]  /*9020*/  IMAD.IADD R9, R10, 0x1, R9 ;  /* 0x000000010a097824 */ /* 0x000fe200078e0209 */
[----:B------:R-:W-:Y:S02]  /*9030*/  LOP3.LUT R11, R11, 0x3, RZ, 0xc0, !PT ;  /* 0x000000030b0b7812 */ /* 0x000fe400078ec0ff */
[----:B------:R-:W-:Y:S02]  /*9040*/  LOP3.LUT R13, R13, 0x3, RZ, 0xc0, !PT ;  /* 0x000000030d0d7812 */ /* 0x000fe400078ec0ff */
[----:B------:R-:W-:-:S02]  /*9050*/  LOP3.LUT R9, R9, 0x3, RZ, 0xc0, !PT ;  /* 0x0000000309097812 */ /* 0x000fc400078ec0ff */
[----:B------:R-:W-:Y:S02]  /*9060*/  IADD3 R241, PT, PT, R5, R241, R40 ;  /* 0x000000f105f17210 */ /* 0x000fe40007ffe028 */
[----:B------:R-:W-:Y:S02]  /*9070*/  IADD3 R239, PT, PT, R11, R239, R4 ;  /* 0x000000ef0bef7210 */ /* 0x000fe40007ffe004 */
[----:B------:R-:W-:Y:S01]  /*9080*/  IADD3 R238, PT, PT, R13, R238, R8 ;  /* 0x000000ee0dee7210 */ /* 0x000fe20007ffe008 */
[----:B------:R-:W-:Y:S01]  /*9090*/  IMAD.SHL.U32 R241, R241, 0x100, RZ ;  /* 0x00000100f1f17824 */ /* 0x000fe200078e00ff */
[----:B------:R-:W-:Y:S02]  /*90a0*/  IADD3 R240, PT, PT, R9, R7, R240 ;  /* 0x0000000709f07210 */ /* 0x000fe40007ffe0f0 */
[----:B------:R-:W-:Y:S01]  /*90b0*/  LDTM.16dp32bit_t0_t15.x64 R4, tmem[UR18+0x100000] ;  /* 0x10000012000479ee */ /* 0x000fe20008b00000 */
[----:B------:R-:W1:Y:S01]  /*90c0*/  LDTM.16dp32bit_t16_t31.x64 R4, tmem[UR18+0x100040] ;  /* 0x10004012000479ee */ /* 0x000e620008b20000 */
[----:B------:R-:W-:-:S02]  /*90d0*/  IADD3 R242, PT, PT, R227, 0x85, RZ ;  /* 0x00000085e3f27810 */ /* 0x000fc40007ffe0ff */
[----:B------:R-:W-:Y:S01]  /*90e0*/  LOP3.LUT R238, R238, 0xf, RZ, 0xc0, !PT ;  /* 0x0000000feeee7812 */ /* 0x000fe200078ec0ff */
[----:B------:R-:W-:Y:S01]  /*90f0*/  USHF.L.U32 UR6, UR6, 0x1f, URZ ;  /* 0x0000001f06067899 */ /* 0x000fe200080006ff */
[----:B------:R-:W-:Y:S01]  /*9100*/  LOP3.LUT R241, R241, 0xf00, RZ, 0xe2, !PT ;  /* 0x00000f00f1f17812 */ /* 0x000fe200078ee2ff */
[----:B------:R-:W2:Y:S01]  /*9110*/  @!P0 SYNCS.CCTL.IV [UR16+0xe010] ;  /* 0x00e01000ff0089b1 */ /* 0x000ea20008000010 */
[----:B------:R-:W-:Y:S01]  /*9120*/  NOP ;  /* 0x0000000000007918 */ /* 0x000fe20000000000 */
[----:B------:R-:W-:Y:S02]  /*9130*/  IMAD R238, R240, 0x10, R238 ;  /* 0x00000010f0ee7824 */ /* 0x000fe400078e02ee */
[----:B------:R-:W-:Y:S02]  /*9140*/  IMAD R239, R239, 0x1000, R241 ;  /* 0x00001000efef7824 */ /* 0x000fe400078e02f1 */
[----:B------:R-:W3:Y:S01]  /*9150*/  LDL.64 R240, [R1+0x138] ;  /* 0x0001380001f07983 */ /* 0x000ee20000100a00 */
[----:B-1----:R-:W-:Y:S01]  /*9160*/  FMUL R4, R4, UR67 ;  /* 0x0000004304047c20 */ /* 0x002fe20008400000 */
[----:B------:R-:W-:Y:S01]  /*9170*/  FMUL R5, R5, UR67 ;  /* 0x0000004305057c20 */ /* 0x000fe20008400000 */
[----:B------:R-:W-:Y:S01]  /*9180*/  FMUL R6, R6, UR67 ;  /* 0x0000004306067c20 */ /* 0x000fe20008400000 */
[----:B------:R-:W-:Y:S01]  /*9190*/  FMUL R7, R7, UR67 ;  /* 0x0000004307077c20 */ /* 0x000fe20008400000 */
[----:B------:R-:W-:Y:S01]  /*91a0*/  FMUL R8, R8, UR67 ;  /* 0x0000004308087c20 */ /* 0x000fe20008400000 */
[----:B------:R-:W-:Y:S01]  /*91b0*/  FSEL R4, R4, -INF , P6 ;  /* 0xff80000004047808 */ /* 0x000fe20003000000 */
[----:B------:R-:W-:Y:S01]  /*91c0*/  FMUL R9, R9, UR67 ;  /* 0x0000004309097c20 */ /* 0x000fe20008400000 */
        /* <DEDUP_REMOVED lines=25> */
[----:B------:R-:W-:Y:S01]  /*9360*/  FMUL R18, R18, UR67 ;  /* 0x0000004312127c20 */ /* 0x000fe20008400000 */
[----:B------:R-:W-:Y:S01]  /*9370*/  IADD3 R242, PT, PT, R227, 0x8a, RZ ;  /* 0x0000008ae3f27810 */ /* 0x000fe20007ffe0ff */
[----:B------:R-:W-:Y:S01]  /*9380*/  FMUL R19, R19, UR67 ;  /* 0x0000004313137c20 */ /* 0x000fe20008400000 */
[----:B------:R-:W-:Y:S01]  /*9390*/  FSEL R13, R13, -INF , P5 ;  /* 0xff8000000d0d7808 */ /* 0x000fe20002800000 */
[----:B------:R-:W-:Y:S01]  /*93a0*/  FMUL R20, R20, UR67 ;  /* 0x0000004314147c20 */ /* 0x000fe20008400000 */
[----:B------:R-:W-:Y:S01]  /*93b0*/  ISETP.GE.AND P6, PT, R0, R242, PT ;  /* 0x000000f20000720c */ /* 0x000fe20003fc6270 */
[----:B------:R-:W-:-:S02]  /*93c0*/  VIADD R242, R227, 0x8b ;  /* 0x0000008be3f27836 */ /* 0x000fc40000000000 */
[----:B------:R-:W-:Y:S01]  /*93d0*/  FMUL R21, R21, UR67 ;  /* 0x0000004315157c20 */ /* 0x000fe20008400000 */
[----:B------:R-:W-:Y:S01]  /*93e0*/  FMUL R22, R22, UR67 ;  /* 0x0000004316167c20 */ /* 0x000fe20008400000 */
[----:B------:R-:W-:Y:S01]  /*93f0*/  FSEL R14, R14, -INF , P6 ;  /* 0xff8000000e0e7808 */ /* 0x000fe20003000000 */
[----:B------:R-:W-:Y:S01]  /*9400*/  FMUL R23, R23, UR67 ;  /* 0x0000004317177c20 */ /* 0x000fe20008400000 */
[----:B------:R-:W-:Y:S01]  /*9410*/  ISETP.GE.AND P2, PT, R0, R242, PT ;  /* 0x000000f20000720c */ /* 0x000fe20003f46270 */
[----:B------:R-:W-:Y:S02]  /*9420*/  VIADD R242, R227, 0x8c ;  /* 0x0000008ce3f27836 */ /* 0x000fe40000000000 */
[----:B------:R-:W-:Y:S01]  /*9430*/  FMUL R24, R24, UR67 ;  /* 0x0000004318187c20 */ /* 0x000fe20008400000 */
        /* <DEDUP_REMOVED lines=34> */
[----:B------:R-:W-:-:S03]  /*9660*/  VIADD R242, R227, 0x92 ;  /* 0x00000092e3f27836 */ /* 0x000fc60000000000 */
[----:B------:R-:W-:Y:S02]  /*9670*/  FSEL R21, R21, -INF , P3 ;  /* 0xff80000015157808 */ /* 0x000fe40001800000 */
[----:B------:R-:W-:Y:S01]  /*9680*/  ISETP.GE.AND P4, PT, R0, R242, PT ;  /* 0x000000f20000720c */ /* 0x000fe20003f86270 */
[----:B------:R-:W-:-:S03]  /*9690*/  VIADD R242, R227, 0x93 ;  /* 0x00000093e3f27836 */ /* 0x000fc60000000000 */
[----:B------:R-:W-:Y:S02]  /*96a0*/  FSEL R22, R22, -INF , P4 ;  /* 0xff80000016167808 */ /* 0x000fe40002000000 */
[C---:B------:R-:W-:Y:S02]  /*96b0*/  ISETP.GE.AND P5, PT, R0.reuse, R242, PT ;  /* 0x000000f20000720c */ /* 0x040fe40003fa6270 */
[----:B------:R-:W-:Y:S02]  /*96c0*/  IADD3 R242, PT, PT, R227, 0x94, RZ ;  /* 0x00000094e3f27810 */ /* 0x000fe40007ffe0ff */
[----:B------:R-:W-:Y:S02]  /*96d0*/  FSEL R23, R23, -INF , P5 ;  /* 0xff80000017177808 */ /* 0x000fe40002800000 */
[----:B------:R-:W-:Y:S01]  /*96e0*/  ISETP.GE.AND P6, PT, R0, R242, PT ;  /* 0x000000f20000720c */ /* 0x000fe20003fc6270 */
[----:B------:R-:W-:-:S03]  /*96f0*/  VIADD R242, R227, 0x95 ;  /* 0x00000095e3f27836 */ /* 0x000fc60000000000 */
        /* <DEDUP_REMOVED lines=10> */
[----:B------:R-:W-:Y:S02]  /*97a0*/  ISETP.GE.AND P5, PT, R0, R242, PT ;  /* 0x000000f20000720c */ /* 0x000fe40003fa6270 */
[C---:B------:R-:W-:Y:S02]  /*97b0*/  IADD3 R242, PT, PT, R227.reuse, 0x99, RZ ;  /* 0x00000099e3f27810 */ /* 0x040fe40007ffe0ff */
        /* <DEDUP_REMOVED lines=13> */
[C---:B------:R-:W-:Y:S02]  /*9890*/  ISETP.GE.AND P5, PT, R0.reuse, R242, PT ;  /* 0x000000f20000720c */ /* 0x040fe40003fa6270 */
[C---:B------:R-:W-:Y:S01]  /*98a0*/  IADD3 R242, PT, PT, R227.reuse, 0x9e, RZ ;  /* 0x0000009ee3f27810 */ /* 0x040fe20007ffe0ff */
[----:B------:R-:W-:Y:S01]  /*98b0*/  VIADD R227, R227, 0x9f ;  /* 0x0000009fe3e37836 */ /* 0x000fe20000000000 */
[----:B------:R-:W-:Y:S02]  /*98c0*/  FSEL R33, R33, -INF , P5 ;  /* 0xff80000021217808 */ /* 0x000fe40002800000 */
[C---:B------:R-:W-:Y:S02]  /*98d0*/  ISETP.GE.AND P6, PT, R0.reuse, R242, PT ;  /* 0x000000f20000720c */ /* 0x040fe40003fc6270 */
[----:B------:R-:W-:Y:S01]  /*98e0*/  ISETP.GE.AND P2, PT, R0, R227, PT ;  /* 0x000000e30000720c */ /* 0x000fe20003f46270 */
[----:B------:R-:W-:Y:S01]  /*98f0*/  VIADD R227, R226, 0x2f ;  /* 0x0000002fe2e37836 */ /* 0x000fe20000000000 */
[----:B------:R-:W-:-:S02]  /*9900*/  FSEL R34, R34, -INF , P6 ;  /* 0xff80000022227808 */ /* 0x000fc40003000000 */
[----:B------:R-:W-:Y:S02]  /*9910*/  FSEL R35, R35, -INF , P2 ;  /* 0xff80000023237808 */ /* 0x000fe40001000000 */
[----:B------:R-:W-:-:S04]  /*9920*/  LOP3.LUT R227, R227, UR25, RZ, 0xfc, !PT ;  /* 0x00000019e3e37c12 */ /* 0x000fc8000f8efcff */
[----:B------:R-:W-:Y:S01]  /*9930*/  ISETP.GE.AND P3, PT, R0, R227, PT ;  /* 0x000000e30000720c */ /* 0x000fe20003f66270 */
[----:B------:R-:W-:-:S05]  /*9940*/  VIADD R227, R226, 0x2e ;  /* 0x0000002ee2e37836 */ /* 0x000fca0000000000 */
[----:B------:R-:W-:-:S04]  /*9950*/  LOP3.LUT R227, R227, UR25, RZ, 0xfc, !PT ;  /* 0x00000019e3e37c12 */ /* 0x000fc8000f8efcff */
[----:B------:R-:W-:Y:S01]  /*9960*/  ISETP.GE.AND P4, PT, R0, R227, PT ;  /* 0x000000e30000720c */ /* 0x000fe20003f86270 */
[----:B------:R-:W-:-:S05]  /*9970*/  VIADD R227, R226, 0x2d ;  /* 0x0000002de2e37836 */ /* 0x000fca0000000000 */
[----:B------:R-:W-:-:S04]  /*9980*/  LOP3.LUT R227, R227, UR25, RZ, 0xfc, !PT ;  /* 0x00000019e3e37c12 */ /* 0x000fc8000f8efcff */
[----:B------:R-:W-:Y:S02]  /*9990*/  ISETP.GE.AND P5, PT, R0, R227, PT ;  /* 0x000000e30000720c */ /* 0x000fe40003fa6270 */
[----:B------:R-:W-:-:S04]  /*99a0*/  IADD3 R227, PT, PT, R226, 0x2c, RZ ;  /* 0x0000002ce2e37810 */ /* 0x000fc80007ffe0ff */
[----:B------:R-:W-:-:S04]  /*99b0*/  LOP3.LUT R227, R227, UR25, RZ, 0xfc, !PT ;  /* 0x00000019e3e37c12 */ /* 0x000fc8000f8efcff */
[----:B------:R-:W-:Y:S01]  /*99c0*/  ISETP.GE.AND P6, PT, R0, R227, PT ;  /* 0x000000e30000720c */ /* 0x000fe20003fc6270 */
[----:B------:R-:W-:-:S05]  /*99d0*/  VIADD R227, R226, 0x20 ;  /* 0x00000020e2e37836 */ /* 0x000fca0000000000 */
[----:B------:R-:W-:-:S04]  /*99e0*/  LOP3.LUT R227, R227, UR25, RZ, 0xfc, !PT ;  /* 0x00000019e3e37c12 */ /* 0x000fc8000f8efcff */
[----:B------:R-:W-:Y:S01]  /*99f0*/  ISETP.GE.AND P2, PT, R0, R227, PT ;  /* 0x000000e30000720c */ /* 0x000fe20003f46270 */
[----:B------:R-:W-:-:S05]  /*9a00*/  VIADD R227, R226, 0x21 ;  /* 0x00000021e2e37836 */ /* 0x000fca0000000000 */
[----:B------:R-:W-:Y:S02]  /*9a10*/  LOP3.LUT R242, R227, UR25, RZ, 0xfc, !PT ;  /* 0x00000019e3f27c12 */ /* 0x000fe4000f8efcff */
[----:B------:R-:W-:Y:S01]  /*9a20*/  FSEL R227, R36, -INF , P2 ;  /* 0xff80000024e37808 */ /* 0x000fe20001000000 */
[----:B------:R-:W-:Y:S01]  /*9a30*/  VIADD R36, R226, 0x22 ;  /* 0x00000022e2247836 */ /* 0x000fe20000000000 */
[----:B------:R-:W-:-:S04]  /*9a40*/  ISETP.GE.AND P2, PT, R0, R242, PT ;  /* 0x000000f20000720c */ /* 0x000fc80003f46270 */
[----:B------:R-:W-:Y:S02]  /*9a50*/  LOP3.LUT R36, R36, UR25, RZ, 0xfc, !PT ;  /* 0x0000001924247c12 */ /* 0x000fe4000f8efcff */
[----:B------:R-:W-:Y:S02]  /*9a60*/  FSEL R37, R37, -INF , P2 ;  /* 0xff80000025257808 */ /* 0x000fe40001000000 */
[----:B------:R-:W-:Y:S01]  /*9a70*/  ISETP.GE.AND P2, PT, R0, R36, PT ;  /* 0x000000240000720c */ /* 0x000fe20003f46270 */
[----:B------:R-:W-:-:S03]  /*9a80*/  VIADD R36, R226, 0x23 ;  /* 0x00000023e2247836 */ /* 0x000fc60000000000 */
[----:B------:R-:W-:Y:S02]  /*9a90*/  FSEL R38, R38, -INF , P2 ;  /* 0xff80000026267808 */ /* 0x000fe40001000000 */
[----:B------:R-:W-:-:S04]  /*9aa0*/  LOP3.LUT R36, R36, UR25, RZ, 0xfc, !PT ;  /* 0x0000001924247c12 */ /* 0x000fc8000f8efcff */
[----:B------:R-:W-:Y:S02]  /*9ab0*/  ISETP.GE.AND P2, PT, R0, R36, PT ;  /* 0x000000240000720c */ /* 0x000fe40003f46270 */
[----:B------:R-:W-:Y:S02]  /*9ac0*/  IADD3 R36, PT, PT, R226, 0x24, RZ ;  /* 0x00000024e2247810 */ /* 0x000fe40007ffe0ff */
[----:B------:R-:W-:Y:S02]  /*9ad0*/  FSEL R39, R39, -INF , P2 ;  /* 0xff80000027277808 */ /* 0x000fe40001000000 */
[----:B------:R-:W-:-:S04]  /*9ae0*/  LOP3.LUT R36, R36, UR25, RZ, 0xfc, !PT ;  /* 0x0000001924247c12 */ /* 0x000fc8000f8efcff */
[----:B------:R-:W-:Y:S01]  /*9af0*/  ISETP.GE.AND P2, PT, R0, R36, PT ;  /* 0x000000240000720c */ /* 0x000fe20003f46270 */
[----:B------:R-:W-:-:S03]  /*9b00*/  VIADD R36, R226, 0x25 ;  /* 0x00000025e2247836 */ /* 0x000fc60000000000 */
[----:B------:R-:W-:Y:S01]  /*9b10*/  FSEL R242, R40, -INF , P2 ;  /* 0xff80000028f27808 */ /* 0x000fe20001000000 */
[----:B------:R-:W-:Y:S01]  /*9b20*/  FMUL R40, R42, UR67 ;  /* 0x000000432a287c20 */ /* 0x000fe20008400000 */
[----:B------:R-:W-:Y:S01]  /*9b30*/  LOP3.LUT R36, R36, UR25, RZ, 0xfc, !PT ;  /* 0x0000001924247c12 */ /* 0x000fe2000f8efcff */
[----:B------:R-:W-:-:S03]  /*9b40*/  FMUL R42, R43, UR67 ;  /* 0x000000432b2a7c20 */ /* 0x000fc60008400000 */
[----:B------:R-:W-:Y:S01]  /*9b50*/  ISETP.GE.AND P2, PT, R0, R36, PT ;  /* 0x000000240000720c */ /* 0x000fe20003f46270 */
[----:B------:R-:W-:-:S03]  /*9b60*/  VIADD R36, R226, 0x26 ;  /* 0x00000026e2247836 */ /* 0x000fc60000000000 */
[----:B------:R-:W-:Y:S01]  /*9b70*/  FSEL R243, R41, -INF , P2 ;  /* 0xff80000029f37808 */ /* 0x000fe20001000000 */
[----:B------:R-:W-:Y:S01]  /*9b80*/  FMUL R41, R44, UR67 ;  /* 0x000000432c297c20 */ /* 0x000fe20008400000 */
[----:B------:R-:W-:-:S04]  /*9b90*/  LOP3.LUT R36, R36, UR25, RZ, 0xfc, !PT ;  /* 0x0000001924247c12 */ /* 0x000fc8000f8efcff */
[----:B------:R-:W-:Y:S01]  /*9ba0*/  ISETP.GE.AND P2, PT, R0, R36, PT ;  /* 0x000000240000720c */ /* 0x000fe20003f46270 */
[----:B------:R-:W-:-:S03]  /*9bb0*/  VIADD R36, R226, 0x27 ;  /* 0x00000027e2247836 */ /* 0x000fc60000000000 */
[----:B------:R-:W-:Y:S02]  /*9bc0*/  FSEL R40, R40, -INF , P2 ;  /* 0xff80000028287808 */ /* 0x000fe40001000000 */
[----:B------:R-:W-:-:S04]  /*9bd0*/  LOP3.LUT R36, R36, UR25, RZ, 0xfc, !PT ;  /* 0x0000001924247c12 */ /* 0x000fc8000f8efcff */
        /* <DEDUP_REMOVED lines=9> */
[----:B------:R-:W-:Y:S02]  /*9c70*/  VIADD R36, R226, 0x2a ;  /* 0x0000002ae2247836 */ /* 0x000fe40000000000 */
[----:B------:R-:W-:Y:S01]  /*9c80*/  FMUL R43, R45, UR67 ;  /* 0x000000432d2b7c20 */ /* 0x000fe20008400000 */
[----:B------:R-:W-:Y:S02]  /*9c90*/  LOP3.LUT R238, R238, 0xff, RZ, 0xc0, !PT ;  /* 0x000000ffeeee7812 */ /* 0x000fe400078ec0ff */
[----:B------:R-:W-:Y:S01]  /*9ca0*/  LOP3.LUT R36, R36, UR25, RZ, 0xfc, !PT ;  /* 0x0000001924247c12 */ /* 0x000fe2000f8efcff */
[----:B------:R-:W-:Y:S01]  /*9cb0*/  VIADD R226, R226, 0x2b ;  /* 0x0000002be2e27836 */ /* 0x000fe20000000000 */
[----:B------:R-:W-:Y:S02]  /*9cc0*/  FSEL R43, R43, -INF , P2 ;  /* 0xff8000002b2b7808 */ /* 0x000fe40001000000 */
[----:B------:R-:W-:Y:S01]  /*9cd0*/  ISETP.GE.AND P2, PT, R0, R36, PT ;  /* 0x000000240000720c */ /* 0x000fe20003f46270 */
[----:B------:R-:W-:Y:S01]  /*9ce0*/  FMUL R44, R46, UR67 ;  /* 0x000000432e2c7c20 */ /* 0x000fe20008400000 */
[----:B------:R-:W-:-:S02]  /*9cf0*/  IADD3 R36, PT, PT, R239, R238, RZ ;  /* 0x000000eeef247210 */ /* 0x000fc40007ffe0ff */
[----:B------:R-:W-:Y:S01]  /*9d00*/  LOP3.LUT R226, R226, UR25, RZ, 0xfc, !PT ;  /* 0x00000019e2e27c12 */ /* 0x000fe2000f8efcff */
[----:B------:R-:W-:Y:S01]  /*9d10*/  FMUL R47, R47, UR67 ;  /* 0x000000432f2f7c20 */ /* 0x000fe20008400000 */
[----:B------:R-:W-:Y:S01]  /*9d20*/  LOP3.LUT R36, R36, 0xffff, RZ, 0xc0, !PT ;  /* 0x0000ffff24247812 */ /* 0x000fe200078ec0ff */
[----:B------:R-:W-:Y:S01]  /*9d30*/  FMUL R49, R49, UR67 ;  /* 0x0000004331317c20 */ /* 0x000fe20008400000 */
[----:B------:R-:W-:Y:S01]  /*9d40*/  FSEL R44, R44, -INF , P2 ;  /* 0xff8000002c2c7808 */ /* 0x000fe20001000000 */
[----:B------:R-:W-:Y:S01]  /*9d50*/  FMUL R61, R61, UR67 ;  /* 0x000000433d3d7c20 */ /* 0x000fe20008400000 */
[----:B------:R-:W-:Y:S01]  /*9d60*/  ISETP.GE.AND P2, PT, R0, R226, PT ;  /* 0x000000e20000720c */ /* 0x000fe20003f46270 */
[----:B------:R-:W-:Y:S01]  /*9d70*/  FMUL R67, R67, UR67 ;  /* 0x0000004343437c20 */ /* 0x000fe20008400000 */
[----:B------:R-:W-:Y:S01]  /*9d80*/  SHF.R.U32.HI R45, RZ, 0xf, R36 ;  /* 0x0000000fff2d7819 */ /* 0x000fe20000011624 */
[----:B------:R-:W4:Y:S01]  /*9d90*/  LDL.64 R238, [R1+0x140] ;  /* 0x0001400001ee7983 */ /* 0x000f220000100a00 */
[----:B------:R-:W-:-:S02]  /*9da0*/  FSEL R226, R47, -INF , P2 ;  /* 0xff8000002fe27808 */ /* 0x000fc40001000000 */
[----:B------:R-:W-:Y:S01]  /*9db0*/  LOP3.LUT P2, RZ, R45, 0x1, RZ, 0xc0, !PT ;  /* 0x000000012dff7812 */ /* 0x000fe2000784c0ff */
[----:B------:R-:W-:Y:S01]  /*9dc0*/  FMUL R45, R48, UR67 ;  /* 0x00000043302d7c20 */ /* 0x000fe20008400000 */
[----:B------:R-:W-:-:S04]  /*9dd0*/  SHF.R.U32.HI R46, RZ, 0xe, R36 ;  /* 0x0000000eff2e7819 */ /* 0x000fc80000011624 */
[----:B------:R-:W-:Y:S02]  /*9de0*/  FSEL R45, R45, -INF , P6 ;  /* 0xff8000002d2d7808 */ /* 0x000fe40003000000 */
[----:B------:R-:W-:Y:S02]  /*9df0*/  LOP3.LUT P6, RZ, R46, 0x1, RZ, 0xc0, !PT ;  /* 0x000000012eff7812 */ /* 0x000fe400078cc0ff */
[----:B------:R-:W-:-:S04]  /*9e00*/  FMNMX3 R46, R4, R5, R6, !PT ;  /* 0x00000005042e7276 */ /* 0x000fc80007800006 */
[----:B------:R-:W-:Y:S02]  /*9e10*/  FMNMX3 R46, R46, R7, R8, !PT ;  /* 0x000000072e2e7276 */ /* 0x000fe40007800008 */
[----:B------:R-:W-:Y:S02]  /*9e20*/  SHF.R.U32.HI R47, RZ, 0xd, R36 ;  /* 0x0000000dff2f7819 */ /* 0x000fe40000011624 */
[----:B------:R-:W-:Y:S02]  /*9e30*/  FMNMX3 R46, R46, R9, R10, !PT ;  /* 0x000000092e2e7276 */ /* 0x000fe4000780000a */
[----:B------:R-:W-:Y:S02]  /*9e40*/  FSEL R49, R49, -INF , P5 ;  /* 0xff80000031317808 */ /* 0x000fe40002800000 */
[----:B------:R-:W-:Y:S02]  /*9e50*/  FMNMX3 R46, R46, R11, R12, !PT ;  /* 0x0000000b2e2e7276 */ /* 0x000fe4000780000c */
[----:B------:R-:W-:Y:S01]  /*9e60*/  LOP3.LUT P5, RZ, R47, 0x1, RZ, 0xc0, !PT ;  /* 0x000000012fff7812 */ /* 0x000fe200078ac0ff */
[----:B------:R-:W-:Y:S01]  /*9e70*/  FMUL R47, R50, UR67 ;  /* 0x00000043322f7c20 */ /* 0x000fe20008400000 */
[----:B------:R-:W-:-:S02]  /*9e80*/  FMNMX3 R50, R46, R13, R14, !PT ;  /* 0x0000000d2e327276 */ /* 0x000fc4000780000e */
[----:B------:R-:W-:Y:S02]  /*9e90*/  SHF.R.U32.HI R48, RZ, 0xc, R36 ;  /* 0x0000000cff307819 */ /* 0x000fe40000011624 */
[----:B------:R-:W-:Y:S02]  /*9ea0*/  FMNMX3 R50, R50, R15, R16, !PT ;  /* 0x0000000f32327276 */ /* 0x000fe40007800010 */
[----:B------:R-:W-:Y:S02]  /*9eb0*/  FSEL R47, R47, -INF , P4 ;  /* 0xff8000002f2f7808 */ /* 0x000fe40002000000 */
[----:B------:R-:W-:Y:S01]  /*9ec0*/  LOP3.LUT P4, RZ, R48, 0x1, RZ, 0xc0, !PT ;  /* 0x0000000130ff7812 */ /* 0x000fe2000788c0ff */
[----:B------:R-:W-:Y:S01]  /*9ed0*/  FMUL R48, R51, UR67 ;  /* 0x0000004333307c20 */ /* 0x000fe20008400000 */
[----:B------:R-:W-:Y:S02]  /*9ee0*/  FMNMX3 R51, R50, R17, R18, !PT ;  /* 0x0000001132337276 */ /* 0x000fe40007800012 */
[----:B------:R-:W-:-:S02]  /*9ef0*/  SHF.R.U32.HI R46, RZ, 0xb, R36 ;  /* 0x0000000bff2e7819 */ /* 0x000fc40000011624 */
[----:B------:R-:W-:Y:S02]  /*9f00*/  FMNMX3 R51, R51, R19, R20, !PT ;  /* 0x0000001333337276 */ /* 0x000fe40007800014 */
[----:B------:R-:W-:Y:S02]  /*9f10*/  FSEL R48, R48, -INF , P3 ;  /* 0xff80000030307808 */ /* 0x000fe40001800000 */
[----:B------:R-:W-:Y:S01]  /*9f20*/  LOP3.LUT P3, RZ, R46, 0x1, RZ, 0xc0, !PT ;  /* 0x000000012eff7812 */ /* 0x000fe2000786c0ff */
[----:B------:R-:W-:Y:S01]  /*9f30*/  FMUL R46, R52, UR67 ;  /* 0x00000043342e7c20 */ /* 0x000fe20008400000 */
[----:B------:R-:W-:Y:S02]  /*9f40*/  FMNMX3 R52, R51, R21, R22, !PT ;  /* 0x0000001533347276 */ /* 0x000fe40007800016 */
[----:B------:R-:W-:Y:S02]  /*9f50*/  SHF.R.U32.HI R50, RZ, 0xa, R36 ;  /* 0x0000000aff327819 */ /* 0x000fe40000011624 */
[----:B------:R-:W-:-:S02]  /*9f60*/  FMNMX3 R52, R52, R23, R24, !PT ;  /* 0x0000001734347276 */ /* 0x000fc40007800018 */
[----:B------:R-:W-:Y:S02]  /*9f70*/  FSEL R46, R46, -INF , !P2 ;  /* 0xff8000002e2e7808 */ /* 0x000fe40005000000 */
[----:B------:R-:W-:Y:S01]  /*9f80*/  LOP3.LUT P2, RZ, R50, 0x1, RZ, 0xc0, !PT ;  /* 0x0000000132ff7812 */ /* 0x000fe2000784c0ff */
[----:B------:R-:W-:Y:S01]  /*9f90*/  FMUL R50, R53, UR67 ;  /* 0x0000004335327c20 */ /* 0x000fe20008400000 */
[----:B------:R-:W-:Y:S02]  /*9fa0*/  FMNMX3 R53, R52, R25, R26, !PT ;  /* 0x0000001934357276 */ /* 0x000fe4000780001a */
[----:B------:R-:W-:Y:S02]  /*9fb0*/  SHF.R.U32.HI R51, RZ, 0x9, R36 ;  /* 0x00000009ff337819 */ /* 0x000fe40000011624 */
[----:B------:R-:W-:Y:S02]  /*9fc0*/  FMNMX3 R53, R53, R27, R28, !PT ;  /* 0x0000001b35357276 */ /* 0x000fe4000780001c */
[----:B------:R-:W-:-:S02]  /*9fd0*/  FSEL R50, R50, -INF , !P6 ;  /* 0xff80000032327808 */ /* 0x000fc40007000000 */
[----:B------:R-:W-:Y:S01]  /*9fe0*/  LOP3.LUT P6, RZ, R51, 0x1, RZ, 0xc0, !PT ;  /* 0x0000000133ff7812 */ /* 0x000fe200078cc0ff */
[----:B------:R-:W-:Y:S01]  /*9ff0*/  FMUL R51, R54, UR67 ;  /* 0x0000004336337c20 */ /* 0x000fe20008400000 */
[----:B------:R-:W-:Y:S02]  /*a000*/  FMNMX3 R54, R53, R29, R30, !PT ;  /* 0x0000001d35367276 */ /* 0x000fe4000780001e */
[----:B------:R-:W-:Y:S02]  /*a010*/  SHF.R.U32.HI R52, RZ, 0x8, R36 ;  /* 0x00000008ff347819 */ /* 0x000fe40000011624 */
[----:B------:R-:W-:Y:S02]  /*a020*/  FSEL R51, R51, -INF , !P5 ;  /* 0xff80000033337808 */ /* 0x000fe40006800000 */
[----:B------:R-:W-:Y:S02]  /*a030*/  FMNMX3 R54, R54, R31, R32, !PT ;  /* 0x0000001f36367276 */ /* 0x000fe40007800020 */
[----:B------:R-:W-:Y:S01]  /*a040*/  LOP3.LUT P5, RZ, R52, 0x1, RZ, 0xc0, !PT ;  /* 0x0000000134ff7812 */ /* 0x000fe200078ac0ff */
[----:B------:R-:W-:Y:S01]  /*a050*/  FMUL R52, R55, UR67 ;  /* 0x0000004337347c20 */ /* 0x000fe20008400000 */
[----:B------:R-:W-:-:S02]  /*a060*/  SHF.R.U32.HI R53, RZ, 0x7, R36 ;  /* 0x00000007ff357819 */ /* 0x000fc40000011624 */
[----:B------:R-:W-:Y:S02]  /*a070*/  FMNMX3 R55, R54, R33, R34, !PT ;  /* 0x0000002136377276 */ /* 0x000fe40007800022 */
[----:B------:R-:W-:Y:S02]  /*a080*/  FSEL R52, R52, -INF , !P4 ;  /* 0xff80000034347808 */ /* 0x000fe40006000000 */
        /* <DEDUP_REMOVED lines=29> */
[----:B------:R-:W-:Y:S02]  /*a260*/  LOP3.LUT P4, RZ, R59, 0x1, RZ, 0xc0, !PT ;  /* 0x000000013bff7812 */ /* 0x000fe4000788c0ff */
[----:B------:R-:W-:Y:S01]  /*a270*/  FMNMX3 R59, R58, R50, R51, !PT ;  /* 0x000000323a3b7276 */ /* 0x000fe20007800033 */
[----:B------:R-:W-:Y:S01]  /*a280*/  FMUL R60, R62, UR67 ;  /* 0x000000433e3c7c20 */ /* 0x000fe20008400000 */
[----:B------:R-:W-:Y:S02]  /*a290*/  SHF.R.U32.HI R36, RZ, 0x1, R36 ;  /* 0x00000001ff247819 */ /* 0x000fe40000011624 */
[----:B------:R-:W-:Y:S02]  /*a2a0*/  FMNMX3 R59, R59, R52, R53, !PT ;  /* 0x000000343b3b7276 */ /* 0x000fe40007800035 */
[----:B------:R-:W-:-:S02]  /*a2b0*/  FSEL R58, R61, -INF , !P3 ;  /* 0xff8000003d3a7808 */ /* 0x000fc40005800000 */
[----:B------:R-:W-:Y:S01]  /*a2c0*/  FMNMX3 R59, R59, R54, R55, !PT ;  /* 0x000000363b3b7276 */ /* 0x000fe20007800037 */
[----:B------:R-:W-:Y:S01]  /*a2d0*/  FMUL R61, R64, UR67 ;  /* 0x00000043403d7c20 */ /* 0x000fe20008400000 */
[----:B------:R-:W-:Y:S01]  /*a2e0*/  LOP3.LUT P3, RZ, R36, 0x1, RZ, 0xc0, !PT ;  /* 0x0000000124ff7812 */ /* 0x000fe2000786c0ff */
[----:B------:R-:W-:Y:S01]  /*a2f0*/  FMUL R36, R63, UR67 ;  /* 0x000000433f247c20 */ /* 0x000fe20008400000 */
[----:B------:R-:W-:Y:S02]  /*a300*/  FSEL R60, R60, -INF , !P2 ;  /* 0xff8000003c3c7808 */ /* 0x000fe40005000000 */
[----:B------:R-:W-:Y:S01]  /*a310*/  FMNMX3 R59, R59, R56, R57, !PT ;  /* 0x000000383b3b7276 */ /* 0x000fe20007800039 */
[----:B------:R-:W-:Y:S01]  /*a320*/  FMUL R63, R65, UR67 ;  /* 0x00000043413f7c20 */ /* 0x000fe20008400000 */
[----:B------:R-:W-:Y:S01]  /*a330*/  FMUL R62, R66, UR67 ;  /* 0x00000043423e7c20 */ /* 0x000fe20008400000 */
[----:B------:R-:W-:Y:S02]  /*a340*/  FSEL R64, R36, -INF , !P6 ;  /* 0xff80000024407808 */ /* 0x000fe40007000000 */
[----:B------:R-:W-:-:S02]  /*a350*/  FSEL R61, R61, -INF , !P5 ;  /* 0xff8000003d3d7808 */ /* 0x000fc40006800000 */
[----:B------:R-:W-:Y:S02]  /*a360*/  FMNMX3 R59, R59, R58, R60, !PT ;  /* 0x0000003a3b3b7276 */ /* 0x000fe4000780003c */
[----:B------:R-:W-:Y:S02]  /*a370*/  FSEL R63, R63, -INF , !P4 ;  /* 0xff8000003f3f7808 */ /* 0x000fe40006000000 */
[----:B------:R-:W-:Y:S02]  /*a380*/  FSEL R62, R62, -INF , !P3 ;  /* 0xff8000003e3e7808 */ /* 0x000fe40005800000 */
[----:B------:R-:W-:Y:S02]  /*a390*/  FMNMX3 R36, R59, R64, R61, !PT ;  /* 0x000000403b247276 */ /* 0x000fe4000780003d */
[----:B------:R-:W-:Y:S02]  /*a3a0*/  FSEL R59, R67, -INF , P1 ;  /* 0xff800000433b7808 */ /* 0x000fe40000800000 */
[----:B------:R-:W-:-:S04]  /*a3b0*/  FMNMX3 R36, R36, R63, R62, !PT ;  /* 0x0000003f24247276 */ /* 0x000fc8000780003e */
[----:B------:R-:W-:-:S05]  /*a3c0*/  FMNMX R36, R59, R36, !PT ;  /* 0x000000243b247209 */ /* 0x000fca0007800000 */
[----:B------:R-:W1:Y:S02]  /*a3d0*/  SHFL.BFLY PT, R65, R36, 0x10, 0x1f ;  /* 0x0e001f0024417f89 */ /* 0x000e6400000e0000 */
[----:B-1----:R-:W-:-:S05]  /*a3e0*/  FMNMX3 R36, R36, R65, R157, !PT ;  /* 0x0000004124247276 */ /* 0x002fca000780009d */
[--C-:B------:R-:W-:Y:S01]  /*a3f0*/  FADD R4, R4, -R36.reuse ;  /* 0x8000002404047221 */ /* 0x100fe20000000000 */
[--C-:B------:R-:W-:Y:S01]  /*a400*/  FADD R5, R5, -R36.reuse ;  /* 0x8000002405057221 */ /* 0x100fe20000000000 */
[--C-:B------:R-:W-:Y:S02]  /*a410*/  FADD R6, R6, -R36.reuse ;  /* 0x8000002406067221 */ /* 0x100fe40000000000 */
[----:B------:R-:W-:Y:S01]  /*a420*/  FMUL R4, R4, 1.4426950216293334961 ;  /* 0x3fb8aa3b04047820 */ /* 0x000fe20000400000 */
[----:B------:R-:W-:Y:S01]  /*a430*/  FMUL R5, R5, 1.4426950216293334961 ;  /* 0x3fb8aa3b05057820 */ /* 0x000fe20000400000 */
[----:B------:R-:W-:Y:S01]  /*a440*/  FMUL R6, R6, 1.4426950216293334961 ;  /* 0x3fb8aa3b06067820 */ /* 0x000fe20000400000 */
[--C-:B------:R-:W-:Y:S01]  /*a450*/  FADD R7, R7, -R36.reuse ;  /* 0x8000002407077221 */ /* 0x100fe20000000000 */
[--C-:B------:R-:W-:Y:S02]  /*a460*/  FADD R8, R8, -R36.reuse ;  /* 0x8000002408087221 */ /* 0x100fe40000000000 */
[----:B------:R-:W-:Y:S01]  /*a470*/  MUFU.EX2 R4, R4 ;  /* 0x0000000400047308 */ /* 0x000fe20000000800 */
[----:B------:R-:W-:Y:S01]  /*a480*/  FMUL R7, R7, 1.4426950216293334961 ;  /* 0x3fb8aa3b07077820 */ /* 0x000fe20000400000 */
[----:B------:R-:W-:-:S06]  /*a490*/  FADD R65, R37, -R36 ;  /* 0x8000002425417221 */ /* 0x000fcc0000000000 */
[----:B------:R-:W1:Y:S01]  /*a4a0*/  MUFU.EX2 R5, R5 ;  /* 0x0000000500057308 */ /* 0x000e620000000800 */
[----:B------:R-:W-:Y:S01]  /*a4b0*/  FMUL R8, R8, 1.4426950216293334961 ;  /* 0x3fb8aa3b08087820 */ /* 0x000fe20000400000 */
[--C-:B------:R-:W-:Y:S01]  /*a4c0*/  FADD R9, R9, -R36.reuse ;  /* 0x8000002409097221 */ /* 0x100fe20000000000 */
[----:B------:R-:W-:Y:S01]  /*a4d0*/  FMUL R65, R65, 1.4426950216293334961 ;  /* 0x3fb8aa3b41417820 */ /* 0x000fe20000400000 */
[----:B------:R-:W-:-:S04]  /*a4e0*/  FADD R66, R38, -R36 ;  /* 0x8000002426427221 */ /* 0x000fc80000000000 */
[----:B------:R-:W5:Y:S01]  /*a4f0*/  MUFU.EX2 R6, R6 ;  /* 0x0000000600067308 */ /* 0x000f620000000800 */
[----:B------:R-:W-:-:S07]  /*a500*/  FMUL R9, R9, 1.4426950216293334961 ;  /* 0x3fb8aa3b09097820 */ /* 0x000fce0000400000 */
[----:B------:R-:W0:Y:S08]  /*a510*/  MUFU.EX2 R7, R7 ;  /* 0x0000000700077308 */ /* 0x000e300000000800 */
[----:B------:R0:W-:Y:S08]  /*a520*/  MUFU.EX2 R38, R65 ;  /* 0x0000004100267308 */ /* 0x0001f00000000800 */
[----:B------:R-:W1:Y:S01]  /*a530*/  MUFU.EX2 R8, R8 ;  /* 0x0000000800087308 */ /* 0x000e620000000800 */
[----:B0-----:R-:W-:Y:S01]  /*a540*/  FMUL R65, R66, 1.4426950216293334961 ;  /* 0x3fb8aa3b42417820 */ /* 0x001fe20000400000 */
[----:B------:R-:W-:-:S06]  /*a550*/  FADD R66, R39, -R36 ;  /* 0x8000002427427221 */ /* 0x000fcc0000000000 */
[----:B------:R-:W0:Y:S01]  /*a560*/  MUFU.EX2 R9, R9 ;  /* 0x0000000900097308 */ /* 0x000e220000000800 */
[----:B------:R-:W-:-:S07]  /*a570*/  FMUL R66, R66, 1.4426950216293334961 ;  /* 0x3fb8aa3b42427820 */ /* 0x000fce0000400000 */
[----:B------:R1:W-:Y:S02]  /*a580*/  MUFU.EX2 R39, R65 ;  /* 0x0000004100277308 */ /* 0x0003e40000000800 */
[----:B-1----:R-:W-:Y:S01]  /*a590*/  FADD R65, R4, R5 ;  /* 0x0000000504417221 */ /* 0x002fe20000000000 */
[----:B------:R-:W-:-:S03]  /*a5a0*/  F2FP.BF16.F32.PACK_AB R4, R5, R4 ;  /* 0x000000040504723e */ /* 0x000fc600000010ff */
[----:B-----5:R-:W-:Y:S02]  /*a5b0*/  FADD R5, R6, R65 ;  /* 0x0000004106057221 */ /* 0x020fe40000000000 */
[----:B------:R1:W-:Y:S01]  /*a5c0*/  MUFU.EX2 R65, R66 ;  /* 0x0000004200417308 */ /* 0x0003e20000000800 */
[--C-:B------:R-:W-:Y:S01]  /*a5d0*/  FADD R242, R242, -R36.reuse ;  /* 0x80000024f2f27221 */ /* 0x100fe20000000000 */
[----:B------:R-:W-:Y:S01]  /*a5e0*/  FADD R243, R243, -R36 ;  /* 0x80000024f3f37221 */ /* 0x000fe20000000000 */
[C---:B-1----:R-:W-:Y:S01]  /*a5f0*/  FADD R66, R7.reuse, R5 ;  /* 0x0000000507427221 */ /* 0x042fe20000000000 */
[----:B------:R-:W-:Y:S01]  /*a600*/  F2FP.BF16.F32.PACK_AB R5, R7, R6 ;  /* 0x000000060705723e */ /* 0x000fe200000010ff */
[----:B------:R-:W-:Y:S02]  /*a610*/  FMUL R242, R242, 1.4426950216293334961 ;  /* 0x3fb8aa3bf2f27820 */ /* 0x000fe40000400000 */
[----:B------:R-:W-:Y:S01]  /*a620*/  FADD R6, R8, R66 ;  /* 0x0000004208067221 */ /* 0x000fe20000000000 */
[----:B------:R-:W-:-:S03]  /*a630*/  FMUL R243, R243, 1.4426950216293334961 ;  /* 0x3fb8aa3bf3f37820 */ /* 0x000fc60000400000 */
[C---:B0-----:R-:W-:Y:S01]  /*a640*/  FADD R7, R9.reuse, R6 ;  /* 0x0000000609077221 */ /* 0x041fe20000000000 */
[----:B------:R-:W-:Y:S01]  /*a650*/  F2FP.BF16.F32.PACK_AB R6, R9, R8 ;  /* 0x000000080906723e */ /* 0x000fe200000010ff */
[--C-:B------:R-:W-:Y:S01]  /*a660*/  FADD R8, R40, -R36.reuse ;  /* 0x8000002428087221 */ /* 0x100fe20000000000 */
[----:B------:R-:W-:Y:S08]  /*a670*/  MUFU.EX2 R66, R242 ;  /* 0x000000f200427308 */ /* 0x000ff00000000800 */
[----:B------:R0:W-:Y:S02]  /*a680*/  MUFU.EX2 R40, R243 ;  /* 0x000000f300287308 */ /* 0x0001e40000000800 */
[----:B0-----:R-:W5:Y:S01]  /*a690*/  LDL.64 R242, [R1+0x148] ;  /* 0x0001480001f27983 */ /* 0x001f620000100a00 */
[--C-:B------:R-:W-:Y:S01]  /*a6a0*/  FADD R10, R10, -R36.reuse ;  /* 0x800000240a0a7221 */ /* 0x100fe20000000000 */
[----:B------:R-:W-:-:S03]  /*a6b0*/  FADD R11, R11, -R36 ;  /* 0x800000240b0b7221 */ /* 0x000fc60000000000 */
[----:B------:R-:W-:Y:S01]  /*a6c0*/  FMUL R10, R10, 1.4426950216293334961 ;  /* 0x3fb8aa3b0a0a7820 */ /* 0x000fe20000400000 */
[----:B------:R-:W-:Y:S01]  /*a6d0*/  FMUL R11, R11, 1.4426950216293334961 ;  /* 0x3fb8aa3b0b0b7820 */ /* 0x000fe20000400000 */
[--C-:B------:R-:W-:Y:S01]  /*a6e0*/  FADD R12, R12, -R36.reuse ;  /* 0x800000240c0c7221 */ /* 0x100fe20000000000 */
[----:B------:R-:W-:-:S03]  /*a6f0*/  FADD R13, R13, -R36 ;  /* 0x800000240d0d7221 */ /* 0x000fc60000000000 */
[----:B------:R-:W0:Y:S01]  /*a700*/  MUFU.EX2 R10, R10 ;  /* 0x0000000a000a7308 */ /* 0x000e220000000800 */
[----:B------:R-:W-:Y:S01]  /*a710*/  FMUL R12, R12, 1.4426950216293334961 ;  /* 0x3fb8aa3b0c0c7820 */ /* 0x000fe20000400000 */
[----:B------:R-:W-:Y:S01]  /*a720*/  FMUL R13, R13, 1.4426950216293334961 ;  /* 0x3fb8aa3b0d0d7820 */ /* 0x000fe20000400000 */
[----:B------:R-:W-:-:S05]  /*a730*/  FADD R14, R14, -R36 ;  /* 0x800000240e0e7221 */ /* 0x000fca0000000000 */
[----:B------:R-:W1:Y:S01]  /*a740*/  MUFU.EX2 R11, R11 ;  /* 0x0000000b000b7308 */ /* 0x000e620000000800 */
[----:B------:R-:W-:Y:S01]  /*a750*/  FMUL R14, R14, 1.4426950216293334961 ;  /* 0x3fb8aa3b0e0e7820 */ /* 0x000fe20000400000 */
[----:B------:R-:W-:-:S06]  /*a760*/  FADD R15, R15, -R36 ;  /* 0x800000240f0f7221 */ /* 0x000fcc0000000000 */
[----:B------:R-:W2:Y:S01]  /*a770*/  MUFU.EX2 R12, R12 ;  /* 0x0000000c000c7308 */ /* 0x000ea20000000800 */
[----:B------:R-:W-:Y:S01]  /*a780*/  FMUL R15, R15, 1.4426950216293334961 ;  /* 0x3fb8aa3b0f0f7820 */ /* 0x000fe20000400000 */
[----:B------:R-:W-:Y:S01]  /*a790*/  FADD R16, R16, -R36 ;  /* 0x8000002410107221 */ /* 0x000fe20000000000 */
[----:B0-----:R-:W-:-:S05]  /*a7a0*/  FADD R7, R10, R7 ;  /* 0x000000070a077221 */ /* 0x001fca0000000000 */
[----:B------:R-:W0:Y:S01]  /*a7b0*/  MUFU.EX2 R13, R13 ;  /* 0x0000000d000d7308 */ /* 0x000e220000000800 */
[----:B------:R-:W-:Y:S01]  /*a7c0*/  FMUL R16, R16, 1.4426950216293334961 ;  /* 0x3fb8aa3b10107820 */ /* 0x000fe20000400000 */
[----:B------:R-:W-:Y:S01]  /*a7d0*/  FADD R17, R17, -R36 ;  /* 0x8000002411117221 */ /* 0x000fe20000000000 */
[----:B-1----:R-:W-:-:S05]  /*a7e0*/  FADD R9, R11, R7 ;  /* 0x000000070b097221 */ /* 0x002fca0000000000 */
[----:B------:R-:W1:Y:S01]  /*a7f0*/  MUFU.EX2 R14, R14 ;  /* 0x0000000e000e7308 */ /* 0x000e620000000800 */
[----:B------:R-:W-:Y:S01]  /*a800*/  FMUL R17, R17, 1.4426950216293334961 ;  /* 0x3fb8aa3b11117820 */ /* 0x000fe20000400000 */
[----:B------:R-:W-:Y:S01]  /*a810*/  FADD R18, R18, -R36 ;  /* 0x8000002412127221 */ /* 0x000fe20000000000 */
[----:B--2---:R-:W-:-:S05]  /*a820*/  FADD R9, R12, R9 ;  /* 0x000000090c097221 */ /* 0x004fca0000000000 */
[----:B------:R-:W2:Y:S01]  /*a830*/  MUFU.EX2 R15, R15 ;  /* 0x0000000f000f7308 */ /* 0x000ea20000000800 */
[----:B------:R-:W-:Y:S01]  /*a840*/  FMUL R18, R18, 1.4426950216293334961 ;  /* 0x3fb8aa3b12127820 */ /* 0x000fe20000400000 */
[--C-:B------:R-:W-:Y:S01]  /*a850*/  FADD R19, R19, -R36.reuse ;  /* 0x8000002413137221 */ /* 0x100fe20000000000 */
[----:B------:R-:W-:Y:S01]  /*a860*/  F2FP.BF16.F32.PACK_AB R7, R11, R10 ;  /* 0x0000000a0b07723e */ /* 0x000fe200000010ff */
[----:B------:R-:W-:-:S04]  /*a870*/  FADD R10, R42, -R36 ;  /* 0x800000242a0a7221 */ /* 0x000fc80000000000 */
[----:B------:R-:W2:Y:S01]  /*a880*/  MUFU.EX2 R16, R16 ;  /* 0x0000001000107308 */ /* 0x000ea20000000800 */
[----:B0-----:R-:W-:Y:S01]  /*a890*/  FADD R9, R13, R9 ;  /* 0x000000090d097221 */ /* 0x001fe20000000000 */
[----:B------:R-:W-:Y:S01]  /*a8a0*/  FMUL R19, R19, 1.4426950216293334961 ;  /* 0x3fb8aa3b13137820 */ /* 0x000fe20000400000 */
[----:B------:R-:W-:Y:S01]  /*a8b0*/  FADD R20, R20, -R36 ;  /* 0x8000002414147221 */ /* 0x000fe20000000000 */
[----:B------:R-:W-:-:S04]  /*a8c0*/  FMUL R11, R10, 1.4426950216293334961 ;  /* 0x3fb8aa3b0a0b7820 */ /* 0x000fc80000400000 */
[----:B------:R-:W0:Y:S01]  /*a8d0*/  MUFU.EX2 R17, R17 ;  /* 0x0000001100117308 */ /* 0x000e220000000800 */
[----:B-1----:R-:W-:Y:S01]  /*a8e0*/  FADD R9, R14, R9 ;  /* 0x000000090e097221 */ /* 0x002fe20000000000 */
[----:B------:R-:W-:Y:S01]  /*a8f0*/  FMUL R20, R20, 1.4426950216293334961 ;  /* 0x3fb8aa3b14147820 */ /* 0x000fe20000400000 */
[--C-:B------:R-:W-:Y:S01]  /*a900*/  FADD R21, R21, -R36.reuse ;  /* 0x8000002415157221 */ /* 0x100fe20000000000 */
[----:B------:R-:W-:-:S04]  /*a910*/  FADD R10, R41, -R36 ;  /* 0x80000024290a7221 */ /* 0x000fc80000000000 */
[----:B------:R-:W1:Y:S01]  /*a920*/  MUFU.EX2 R18, R18 ;  /* 0x0000001200127308 */ /* 0x000e620000000800 */
[----:B------:R-:W-:Y:S01]  /*a930*/  FMUL R21, R21, 1.4426950216293334961 ;  /* 0x3fb8aa3b15157820 */ /* 0x000fe20000400000 */
[----:B------:R-:W-:Y:S01]  /*a940*/  FADD R22, R22, -R36 ;  /* 0x8000002416167221 */ /* 0x000fe20000000000 */
[----:B------:R-:W-:-:S05]  /*a950*/  FMUL R8, R8, 1.4426950216293334961 ;  /* 0x3fb8aa3b08087820 */ /* 0x000fca0000400000 */
[----:B------:R-:W0:Y:S01]  /*a960*/  MUFU.EX2 R19, R19 ;  /* 0x0000001300137308 */ /* 0x000e220000000800 */
[----:B------:R-:W-:Y:S01]  /*a970*/  FMUL R22, R22, 1.4426950216293334961 ;  /* 0x3fb8aa3b16167820 */ /* 0x000fe20000400000 */
[----:B------:R-:W-:-:S06]  /*a980*/  FADD R23, R23, -R36 ;  /* 0x8000002417177221 */ /* 0x000fcc0000000000 */
[----:B------:R2:W-:Y:S02]  /*a990*/  MUFU.EX2 R41, R11 ;  /* 0x0000000b00297308 */ /* 0x0005e40000000800 */
[----:B--2---:R-:W-:-:S06]  /*a9a0*/  FADD R11, R15, R9 ;  /* 0x000000090f0b7221 */ /* 0x004fcc0000000000 */
[----:B------:R-:W2:Y:S01]  /*a9b0*/  MUFU.EX2 R20, R20 ;  /* 0x0000001400147308 */ /* 0x000ea20000000800 */
[----:B------:R-:W-:Y:S01]  /*a9c0*/  FADD R11, R16, R11 ;  /* 0x0000000b100b7221 */ /* 0x000fe20000000000 */
[----:B------:R-:W-:-:S06]  /*a9d0*/  FMUL R23, R23, 1.4426950216293334961 ;  /* 0x3fb8aa3b17177820 */ /* 0x000fcc0000400000 */
[----:B------:R1:W-:Y:S01]  /*a9e0*/  MUFU.EX2 R42, R8 ;  /* 0x00000008002a7308 */ /* 0x0003e20000000800 */
[----:B0-----:R-:W-:Y:S01]  /*a9f0*/  FADD R11, R17, R11 ;  /* 0x0000000b110b7221 */ /* 0x001fe20000000000 */
[----:B------:R-:W-:-:S06]  /*aa00*/  FADD R24, R24, -R36 ;  /* 0x8000002418187221 */ /* 0x000fcc0000000000 */
[----:B------:R-:W0:Y:S01]  /*aa10*/  MUFU.EX2 R21, R21 ;  /* 0x0000001500157308 */ /* 0x000e220000000800 */
[----:B-1----:R-:W-:Y:S01]  /*aa20*/  F2FP.BF16.F32.PACK_AB R8, R13, R12 ;  /* 0x0000000c0d08723e */ /* 0x002fe200000010ff */
[--C-:B------:R-:W-:Y:S01]  /*aa30*/  FADD R12, R43, -R36.reuse ;  /* 0x800000242b0c7221 */ /* 0x100fe20000000000 */
[----:B------:R-:W-:Y:S01]  /*aa40*/  FADD R11, R18, R11 ;  /* 0x0000000b120b7221 */ /* 0x000fe20000000000 */
[----:B------:R-:W-:Y:S02]  /*aa50*/  FMUL R24, R24, 1.4426950216293334961 ;  /* 0x3fb8aa3b18187820 */ /* 0x000fe40000400000 */
[----:B------:R-:W-:Y:S02]  /*aa60*/  FMUL R13, R12, 1.4426950216293334961 ;  /* 0x3fb8aa3b0c0d7820 */ /* 0x000fe40000400000 */
[----:B------:R-:W1:Y:S01]  /*aa70*/  MUFU.EX2 R22, R22 ;  /* 0x0000001600167308 */ /* 0x000e620000000800 */
[--C-:B------:R-:W-:Y:S01]  /*aa80*/  FADD R25, R25, -R36.reuse ;  /* 0x8000002419197221 */ /* 0x100fe20000000000 */
[--C-:B------:R-:W-:Y:S01]  /*aa90*/  FADD R12, R44, -R36.reuse ;  /* 0x800000242c0c7221 */ /* 0x100fe20000000000 */
[----:B------:R-:W-:-:S02]  /*aaa0*/  FADD R26, R26, -R36 ;  /* 0x800000241a1a7221 */ /* 0x000fc40000000000 */
[----:B------:R-:W-:-:S03]  /*aab0*/  FMUL R25, R25, 1.4426950216293334961 ;  /* 0x3fb8aa3b19197820 */ /* 0x000fc60000400000 */
[----:B------:R-:W0:Y:S01]  /*aac0*/  MUFU.EX2 R23, R23 ;  /* 0x0000001700177308 */ /* 0x000e220000000800 */
[----:B------:R-:W-:Y:S01]  /*aad0*/  FMUL R26, R26, 1.4426950216293334961 ;  /* 0x3fb8aa3b1a1a7820 */ /* 0x000fe20000400000 */
[----:B------:R-:W-:-:S06]  /*aae0*/  FADD R27, R27, -R36 ;  /* 0x800000241b1b7221 */ /* 0x000fcc0000000000 */
[----:B------:R0:W-:Y:S02]  /*aaf0*/  MUFU.EX2 R44, R13 ;  /* 0x0000000d002c7308 */ /* 0x0001e40000000800 */
[----:B0-----:R-:W-:-:S06]  /*ab00*/  FADD R13, R19, R11 ;  /* 0x0000000b130d7221 */ /* 0x001fcc0000000000 */
[----:B------:R-:W0:Y:S01]  /*ab10*/  MUFU.EX2 R24, R24 ;  /* 0x0000001800187308 */ /* 0x000e220000000800 */
[----:B--2---:R-:W-:Y:S01]  /*ab20*/  FADD R13, R20, R13 ;  /* 0x0000000d140d7221 */ /* 0x004fe20000000000 */
[----:B------:R-:W-:Y:S01]  /*ab30*/  FMUL R27, R27, 1.4426950216293334961 ;  /* 0x3fb8aa3b1b1b7820 */ /* 0x000fe20000400000 */
[----:B------:R-:W-:Y:S02]  /*ab40*/  FADD R28, R28, -R36 ;  /* 0x800000241c1c7221 */ /* 0x000fe40000000000 */
[----:B------:R-:W-:-:S03]  /*ab50*/  FADD R13, R21, R13 ;  /* 0x0000000d150d7221 */ /* 0x000fc60000000000 */
[----:B------:R-:W2:Y:S01]  /*ab60*/  MUFU.EX2 R25, R25 ;  /* 0x0000001900197308 */ /* 0x000ea20000000800 */
[----:B------:R-:W-:Y:S01]  /*ab70*/  FMUL R28, R28, 1.4426950216293334961 ;  /* 0x3fb8aa3b1c1c7820 */ /* 0x000fe20000400000 */
[----:B------:R-:W-:Y:S01]  /*ab80*/  FADD R29, R29, -R36 ;  /* 0x800000241d1d7221 */ /* 0x000fe20000000000 */
[----:B-1----:R-:W-:Y:S01]  /*ab90*/  FADD R13, R22, R13 ;  /* 0x0000000d160d7221 */ /* 0x002fe20000000000 */
[----:B------:R-:W-:-:S04]  /*aba0*/  F2FP.BF16.F32.PACK_AB R9, R15, R14 ;  /* 0x0000000e0f09723e */ /* 0x000fc800000010ff */
[----:B------:R-:W1:Y:S01]  /*abb0*/  MUFU.EX2 R26, R26 ;  /* 0x0000001a001a7308 */ /* 0x000e620000000800 */
[----:B------:R-:W-:Y:S01]  /*abc0*/  FADD R15, R23, R13 ;  /* 0x0000000d170f7221 */ /* 0x000fe20000000000 */
[----:B------:R-:W-:Y:S01]  /*abd0*/  FMUL R29, R29, 1.4426950216293334961 ;  /* 0x3fb8aa3b1d1d7820 */ /* 0x000fe20000400000 */
[----:B------:R-:W-:Y:S01]  /*abe0*/  FADD R30, R30, -R36 ;  /* 0x800000241e1e7221 */ /* 0x000fe20000000000 */
[----:B------:R-:W-:-:S04]  /*abf0*/  FMUL R10, R10, 1.4426950216293334961 ;  /* 0x3fb8aa3b0a0a7820 */ /* 0x000fc80000400000 */
[----:B------:R-:W1:Y:S01]  /*ac00*/  MUFU.EX2 R27, R27 ;  /* 0x0000001b001b7308 */ /* 0x000e620000000800 */
[----:B0-----:R-:W-:Y:S01]  /*ac10*/  FADD R15, R24, R15 ;  /* 0x0000000f180f7221 */ /* 0x001fe20000000000 */
[----:B------:R-:W-:Y:S01]  /*ac20*/  FMUL R30, R30, 1.4426950216293334961 ;  /* 0x3fb8aa3b1e1e7820 */ /* 0x000fe20000400000 */
[----:B------:R-:W-:-:S05]  /*ac30*/  FADD R31, R31, -R36 ;  /* 0x800000241f1f7221 */ /* 0x000fca0000000000 */
[----:B------:R-:W0:Y:S01]  /*ac40*/  MUFU.EX2 R28, R28 ;  /* 0x0000001c001c7308 */ /* 0x000e220000000800 */
[----:B--2---:R-:W-:Y:S01]  /*ac50*/  FADD R15, R25, R15 ;  /* 0x0000000f190f7221 */ /* 0x004fe20000000000 */
[----:B------:R-:W-:Y:S01]  /*ac60*/  FMUL R31, R31, 1.4426950216293334961 ;  /* 0x3fb8aa3b1f1f7820 */ /* 0x000fe20000400000 */
[----:B------:R-:W-:-:S05]  /*ac70*/  FADD R32, R32, -R36 ;  /* 0x8000002420207221 */ /* 0x000fca0000000000 */
[----:B------:R2:W-:Y:S01]  /*ac80*/  MUFU.EX2 R43, R10 ;  /* 0x0000000a002b7308 */ /* 0x0005e20000000800 */
[----:B-1----:R-:W-:Y:S01]  /*ac90*/  FADD R15, R26, R15 ;  /* 0x0000000f1a0f7221 */ /* 0x002fe20000000000 */
[----:B------:R-:W-:-:S06]  /*aca0*/  FMUL R32, R32, 1.4426950216293334961 ;  /* 0x3fb8aa3b20207820 */ /* 0x000fcc0000400000 */
[----:B------:R-:W1:Y:S01]  /*acb0*/  MUFU.EX2 R29, R29 ;  /* 0x0000001d001d7308 */ /* 0x000e620000000800 */
[----:B--2---:R-:W-:Y:S01]  /*acc0*/  F2FP.BF16.F32.PACK_AB R10, R17, R16 ;  /* 0x00000010110a723e */ /* 0x004fe200000010ff */
[--C-:B------:R-:W-:Y:S01]  /*acd0*/  FADD R16, R49, -R36.reuse ;  /* 0x8000002431107221 */ /* 0x100fe20000000000 */
[----:B------:R-:W-:-:S03]  /*ace0*/  FADD R33, R33, -R36 ;  /* 0x8000002421217221 */ /* 0x000fc60000000000 */
[----:B------:R-:W-:Y:S02]  /*acf0*/  FMUL R17, R16, 1.4426950216293334961 ;  /* 0x3fb8aa3b10117820 */ /* 0x000fe40000400000 */
[----:B------:R-:W2:Y:S01]  /*ad00*/  MUFU.EX2 R30, R30 ;  /* 0x0000001e001e7308 */ /* 0x000ea20000000800 */
[--C-:B------:R-:W-:Y:S01]  /*ad10*/  FADD R16, R47, -R36.reuse ;  /* 0x800000242f107221 */ /* 0x100fe20000000000 */
[----:B------:R-:W-:Y:S01]  /*ad20*/  FMUL R33, R33, 1.4426950216293334961 ;  /* 0x3fb8aa3b21217820 */ /* 0x000fe20000400000 */
[----:B------:R-:W-:-:S05]  /*ad30*/  FADD R34, R34, -R36 ;  /* 0x8000002422227221 */ /* 0x000fca0000000000 */
[----:B------:R-:W0:Y:S01]  /*ad40*/  MUFU.EX2 R31, R31 ;  /* 0x0000001f001f7308 */ /* 0x000e220000000800 */
[----:B------:R-:W-:Y:S01]  /*ad50*/  FMUL R34, R34, 1.4426950216293334961 ;  /* 0x3fb8aa3b22227820 */ /* 0x000fe20000400000 */
[----:B------:R-:W-:-:S06]  /*ad60*/  FADD R35, R35, -R36 ;  /* 0x8000002423237221 */ /* 0x000fcc0000000000 */
[----:B------:R0:W-:Y:S02]  /*ad70*/  MUFU.EX2 R47, R17 ;  /* 0x00000011002f7308 */ /* 0x0001e40000000800 */
[----:B0-----:R-:W-:-:S06]  /*ad80*/  FADD R17, R27, R15 ;  /* 0x0000000f1b117221 */ /* 0x001fcc0000000000 */
[----:B------:R-:W0:Y:S01]  /*ad90*/  MUFU.EX2 R32, R32 ;  /* 0x0000002000207308 */ /* 0x000e220000000800 */
[----:B------:R-:W-:Y:S01]  /*ada0*/  FADD R17, R28, R17 ;  /* 0x000000111c117221 */ /* 0x000fe20000000000 */
[----:B------:R-:W-:-:S03]  /*adb0*/  FMUL R35, R35, 1.4426950216293334961 ;  /* 0x3fb8aa3b23237820 */ /* 0x000fc60000400000 */
[----:B-1----:R-:W-:-:S03]  /*adc0*/  FADD R17, R29, R17 ;  /* 0x000000111d117221 */ /* 0x002fc60000000000 */
[----:B------:R-:W1:Y:S01]  /*add0*/  MUFU.EX2 R33, R33 ;  /* 0x0000002100217308 */ /* 0x000e620000000800 */
[----:B------:R-:W-:Y:S01]  /*ade0*/  FADD R227, R227, -R36 ;  /* 0x80000024e3e37221 */ /* 0x000fe20000000000 */
[----:B--2---:R-:W-:-:S06]  /*adf0*/  FADD R17, R30, R17 ;  /* 0x000000111e117221 */ /* 0x004fcc0000000000 */
[----:B------:R-:W2:Y:S01]  /*ae00*/  MUFU.EX2 R34, R34 ;  /* 0x0000002200227308 */ /* 0x000ea20000000800 */
[----:B------:R-:W-:Y:S01]  /*ae10*/  FMUL R227, R227, 1.4426950216293334961 ;  /* 0x3fb8aa3be3e37820 */ /* 0x000fe20000400000 */
[----:B------:R-:W-:-:S06]  /*ae20*/  FADD R17, R31, R17 ;  /* 0x000000111f117221 */ /* 0x000fcc0000000000 */
[----:B------:R-:W3:Y:S01]  /*ae30*/  MUFU.EX2 R35, R35 ;  /* 0x0000002300237308 */ /* 0x000ee20000000800 */
[----:B0-----:R-:W-:-:S07]  /*ae40*/  FADD R17, R32, R17 ;  /* 0x0000001120117221 */ /* 0x001fce0000000000 */
[----:B------:R-:W0:Y:S01]  /*ae50*/  MUFU.EX2 R37, R227 ;  /* 0x000000e300257308 */ /* 0x000e220000000800 */
[----:B-1----:R-:W-:-:S04]  /*ae60*/  FADD R17, R33, R17 ;  /* 0x0000001121117221 */ /* 0x002fc80000000000 */
[----:B--2---:R-:W-:-:S04]  /*ae70*/  FADD R17, R34, R17 ;  /* 0x0000001122117221 */ /* 0x004fc80000000000 */
[----:B---3--:R-:W-:-:S04]  /*ae80*/  FADD R17, R35, R17 ;  /* 0x0000001123117221 */ /* 0x008fc80000000000 */
[----:B0-----:R-:W-:-:S04]  /*ae90*/  FADD R17, R37, R17 ;  /* 0x0000001125117221 */ /* 0x001fc80000000000 */
[----:B------:R-:W-:-:S04]  /*aea0*/  FADD R17, R38, R17 ;  /* 0x0000001126117221 */ /* 0x000fc80000000000 */
[----:B------:R-:W-:-:S04]  /*aeb0*/  FADD R17, R39, R17 ;  /* 0x0000001127117221 */ /* 0x000fc80000000000 */
[----:B------:R-:W-:Y:S01]  /*aec0*/  FADD R17, R65, R17 ;  /* 0x0000001141117221 */ /* 0x000fe20000000000 */
[----:B------:R-:W-:-:S03]  /*aed0*/  FMUL R12, R12, 1.4426950216293334961 ;  /* 0x3fb8aa3b0c0c7820 */ /* 0x000fc60000400000 */
[----:B------:R-:W-:Y:S01]  /*aee0*/  FADD R17, R66, R17 ;  /* 0x0000001142117221 */ /* 0x000fe20000000000 */
[----:B------:R-:W-:-:S03]  /*aef0*/  FADD R226, R226, -R36 ;  /* 0x80000024e2e27221 */ /* 0x000fc60000000000 */
[----:B------:R-:W-:Y:S01]  /*af00*/  FADD R17, R40, R17 ;  /* 0x0000001128117221 */ /* 0x000fe20000000000 */
[----:B------:R-:W0:Y:S01]  /*af10*/  MUFU.EX2 R67, R12 ;  /* 0x0000000c00437308 */ /* 0x000e220000000800 */
[----:B------:R-:W-:Y:S01]  /*af20*/  FMUL R226, R226, 1.4426950216293334961 ;  /* 0x3fb8aa3be2e27820 */ /* 0x000fe20000400000 */
[----:B------:R-:W-:Y:S01]  /*af30*/  FADD R14, R45, -R36 ;  /* 0x800000242d0e7221 */ /* 0x000fe20000000000 */
[----:B------:R-:W-:-:S03]  /*af40*/  FADD R17, R42, R17 ;  /* 0x000000112a117221 */ /* 0x000fc60000000000 */
[----:B------:R-:W-:Y:S01]  /*af50*/  FMUL R14, R14, 1.4426950216293334961 ;  /* 0x3fb8aa3b0e0e7820 */ /* 0x000fe20000400000 */
[----:B------:R-:W-:Y:S01]  /*af60*/  FADD R17, R41, R17 ;  /* 0x0000001129117221 */ /* 0x000fe20000000000 */
[----:B------:R-:W1:Y:S01]  /*af70*/  MUFU.EX2 R45, R226 ;  /* 0x000000e2002d7308 */ /* 0x000e620000000800 */
[----:B------:R-:W-:Y:S01]  /*af80*/  FMUL R16, R16, 1.4426950216293334961 ;  /* 0x3fb8aa3b10107820 */ /* 0x000fe20000400000 */
[----:B------:R-:W-:Y:S01]  /*af90*/  FADD R48, R48, -R36 ;  /* 0x8000002430307221 */ /* 0x000fe20000000000 */
[----:B------:R-:W-:Y:S01]  /*afa0*/  FADD R17, R43, R17 ;  /* 0x000000112b117221 */ /* 0x000fe20000000000 */
[----:B------:R-:W-:-:S04]  /*afb0*/  F2FP.BF16.F32.PACK_AB R15, R27, R26 ;  /* 0x0000001a1b0f723e */ /* 0x000fc800000010ff */
[----:B------:R-:W2:Y:S01]  /*afc0*/  MUFU.EX2 R49, R14 ;  /* 0x0000000e00317308 */ /* 0x000ea20000000800 */
[----:B------:R-:W-:Y:S01]  /*afd0*/  FADD R17, R44, R17 ;  /* 0x000000112c117221 */ /* 0x000fe20000000000 */
[----:B------:R-:W-:-:S06]  /*afe0*/  FADD R46, R46, -R36 ;  /* 0x800000242e2e7221 */ /* 0x000fcc0000000000 */
[----:B------:R3:W2:Y:S01]  /*aff0*/  MUFU.EX2 R27, R16 ;  /* 0x00000010001b7308 */ /* 0x0006a20000000800 */
[----:B0-----:R-:W-:Y:S01]  /*b000*/  FADD R17, R67, R17 ;  /* 0x0000001143117221 */ /* 0x001fe20000000000 */
[--C-:B------:R-:W-:Y:S01]  /*b010*/  FADD R50, R50, -R36.reuse ;  /* 0x8000002432327221 */ /* 0x100fe20000000000 */
[----:B---3--:R-:W-:Y:S01]  /*b020*/  F2FP.BF16.F32.PACK_AB R16, R29, R28 ;  /* 0x0000001c1d10723e */ /* 0x008fe200000010ff */
[----:B------:R-:W-:Y:S01]  /*b030*/  FMUL R28, R48, 1.4426950216293334961 ;  /* 0x3fb8aa3b301c7820 */ /* 0x000fe20000400000 */
[----:B------:R-:W-:Y:S01]  /*b040*/  FMUL R29, R46, 1.4426950216293334961 ;  /* 0x3fb8aa3b2e1d7820 */ /* 0x000fe20000400000 */
[----:B-1----:R-:W-:Y:S01]  /*b050*/  FADD R17, R45, R17 ;  /* 0x000000112d117221 */ /* 0x002fe20000000000 */
[----:B------:R-:W-:Y:S01]  /*b060*/  FMUL R46, R50, 1.4426950216293334961 ;  /* 0x3fb8aa3b322e7820 */ /* 0x000fe20000400000 */
[--C-:B------:R-:W-:Y:S02]  /*b070*/  FADD R51, R51, -R36.reuse ;  /* 0x8000002433337221 */ /* 0x100fe40000000000 */
[----:B------:R-:W0:Y:S01]  /*b080*/  MUFU.EX2 R28, R28 ;  /* 0x0000001c001c7308 */ /* 0x000e220000000800 */
[----:B--2---:R-:W-:Y:S01]  /*b090*/  FADD R17, R49, R17 ;  /* 0x0000001131117221 */ /* 0x004fe20000000000 */
[----:B------:R-:W-:Y:S01]  /*b0a0*/  FMUL R48, R51, 1.4426950216293334961 ;  /* 0x3fb8aa3b33307820 */ /* 0x000fe20000400000 */
[----:B------:R-:W-:-:S05]  /*b0b0*/  FADD R52, R52, -R36 ;  /* 0x8000002434347221 */ /* 0x000fca0000000000 */
[----:B------:R-:W1:Y:S01]  /*b0c0*/  MUFU.EX2 R29, R29 ;  /* 0x0000001d001d7308 */ /* 0x000e620000000800 */
[----:B------:R-:W-:Y:S01]  /*b0d0*/  FADD R17, R47, R17 ;  /* 0x000000112f117221 */ /* 0x000fe20000000000 */
[----:B------:R-:W-:Y:S01]  /*b0e0*/  FMUL R50, R52, 1.4426950216293334961 ;  /* 0x3fb8aa3b34327820 */ /* 0x000fe20000400000 */
[----:B------:R-:W-:-:S05]  /*b0f0*/  FADD R53, R53, -R36 ;  /* 0x8000002435357221 */ /* 0x000fca0000000000 */
[----:B------:R-:W2:Y:S01]  /*b100*/  MUFU.EX2 R46, R46 ;  /* 0x0000002e002e7308 */ /* 0x000ea20000000800 */
[----:B------:R-:W-:Y:S01]  /*b110*/  FADD R17, R27, R17 ;  /* 0x000000111b117221 */ /* 0x000fe20000000000 */
[----:B------:R-:W-:Y:S01]  /*b120*/  FMUL R51, R53, 1.4426950216293334961 ;  /* 0x3fb8aa3b35337820 */ /* 0x000fe20000400000 */
[----:B------:R-:W-:-:S05]  /*b130*/  FADD R54, R54, -R36 ;  /* 0x8000002436367221 */ /* 0x000fca0000000000 */
[----:B------:R-:W3:Y:S01]  /*b140*/  MUFU.EX2 R48, R48 ;  /* 0x0000003000307308 */ /* 0x000ee20000000800 */
[----:B0-----:R-:W-:Y:S01]  /*b150*/  FADD R17, R28, R17 ;  /* 0x000000111c117221 */ /* 0x001fe20000000000 */
[----:B------:R-:W-:Y:S01]  /*b160*/  FMUL R52, R54, 1.4426950216293334961 ;  /* 0x3fb8aa3b36347820 */ /* 0x000fe20000400000 */
[----:B------:R-:W-:-:S05]  /*b170*/  FADD R55, R55, -R36 ;  /* 0x8000002437377221 */ /* 0x000fca0000000000 */
[----:B------:R-:W0:Y:S01]  /*b180*/  MUFU.EX2 R50, R50 ;  /* 0x0000003200327308 */ /* 0x000e220000000800 */
[----:B-1----:R-:W-:Y:S01]  /*b190*/  FADD R17, R29, R17 ;  /* 0x000000111d117221 */ /* 0x002fe20000000000 */
[----:B------:R-:W-:Y:S01]  /*b1a0*/  FMUL R53, R55, 1.4426950216293334961 ;  /* 0x3fb8aa3b37357820 */ /* 0x000fe20000400000 */
[----:B------:R-:W-:-:S05]  /*b1b0*/  FADD R56, R56, -R36 ;  /* 0x8000002438387221 */ /* 0x000fca0000000000 */
[----:B------:R-:W1:Y:S01]  /*b1c0*/  MUFU.EX2 R51, R51 ;  /* 0x0000003300337308 */ /* 0x000e620000000800 */
[----:B--2---:R-:W-:Y:S01]  /*b1d0*/  FADD R17, R46, R17 ;  /* 0x000000112e117221 */ /* 0x004fe20000000000 */
[----:B------:R-:W-:Y:S01]  /*b1e0*/  FMUL R54, R56, 1.4426950216293334961 ;  /* 0x3fb8aa3b38367820 */ /* 0x000fe20000400000 */
[----:B------:R-:W-:-:S05]  /*b1f0*/  FADD R57, R57, -R36 ;  /* 0x8000002439397221 */ /* 0x000fca0000000000 */
[----:B------:R-:W2:Y:S01]  /*b200*/  MUFU.EX2 R52, R52 ;  /* 0x0000003400347308 */ /* 0x000ea20000000800 */
[----:B---3--:R-:W-:Y:S01]  /*b210*/  FADD R17, R48, R17 ;  /* 0x0000001130117221 */ /* 0x008fe20000000000 */
[----:B------:R-:W-:Y:S01]  /*b220*/  FMUL R55, R57, 1.4426950216293334961 ;  /* 0x3fb8aa3b39377820 */ /* 0x000fe20000400000 */
[----:B------:R-:W-:Y:S01]  /*b230*/  FADD R58, R58, -R36 ;  /* 0x800000243a3a7221 */ /* 0x000fe20000000000 */
[----:B------:R-:W-:-:S04]  /*b240*/  F2FP.BF16.F32.PACK_AB R11, R19, R18 ;  /* 0x00000012130b723e */ /* 0x000fc800000010ff */
        /* <DEDUP_REMOVED lines=10> */
[----:B------:R-:W-:Y:S01]  /*b2f0*/  FADD R61, R61, -R36 ;  /* 0x800000243d3d7221 */ /* 0x000fe20000000000 */
[----:B------:R-:W-:Y:S01]  /*b300*/  FMUL R58, R64, 1.4426950216293334961 ;  /* 0x3fb8aa3b403a7820 */ /* 0x000fe20000400000 */
[----:B------:R-:W-:-:S04]  /*b310*/  IMAD.U32 R19, RZ, RZ, UR6 ;  /* 0x00000006ff137e24 */ /* 0x000fc8000f8e00ff */
[----:B------:R-:W2:Y:S01]  /*b320*/  MUFU.EX2 R56, R56 ;  /* 0x0000003800387308 */ /* 0x000ea20000000800 */
[----:B---3--:R-:W-:Y:S01]  /*b330*/  FADD R18, R53, R18 ;  /* 0x0000001235127221 */ /* 0x008fe20000000000 */
[----:B------:R-:W-:Y:S01]  /*b340*/  FMUL R60, R61, 1.4426950216293334961 ;  /* 0x3fb8aa3b3d3c7820 */ /* 0x000fe20000400000 */
[----:B------:R-:W-:Y:S01]  /*b350*/  FADD R61, R63, -R36 ;  /* 0x800000243f3d7221 */ /* 0x000fe20000000000 */
[----:B------:R1:W3:Y:S04]  /*b360*/  SYNCS.PHASECHK.TRANS64.TRYWAIT P1, [UR19], R19 ;  /* 0x00000013ff0075a7 */ /* 0x0002e80008021113 */
[----:B------:R-:W2:Y:S01]  /*b370*/  MUFU.EX2 R57, R57 ;  /* 0x0000003900397308 */ /* 0x000ea20000000800 */
[----:B0-----:R-:W-:Y:S01]  /*b380*/  FADD R18, R54, R18 ;  /* 0x0000001236127221 */ /* 0x001fe20000000000 */
[----:B------:R-:W-:Y:S01]  /*b390*/  FMUL R61, R61, 1.4426950216293334961 ;  /* 0x3fb8aa3b3d3d7820 */ /* 0x000fe20000400000 */
[----:B------:R-:W-:-:S05]  /*b3a0*/  FADD R62, R62, -R36 ;  /* 0x800000243e3e7221 */ /* 0x000fca0000000000 */
[----:B------:R-:W0:Y:S01]  /*b3b0*/  MUFU.EX2 R58, R58 ;  /* 0x0000003a003a7308 */ /* 0x000e220000000800 */
[----:B-1----:R-:W-:Y:S01]  /*b3c0*/  FADD R19, R55, R18 ;  /* 0x0000001237137221 */ /* 0x002fe20000000000 */
[----:B------:R-:W-:Y:S01]  /*b3d0*/  F2FP.BF16.F32.PACK_AB R12, R21, R20 ;  /* 0x00000014150c723e */ /* 0x000fe200000010ff */
[----:B------:R-:W-:Y:S01]  /*b3e0*/  FADD R21, R59, -R36 ;  /* 0x800000243b157221 */ /* 0x000fe20000000000 */
[----:B------:R-:W-:-:S04]  /*b3f0*/  F2FP.BF16.F32.PACK_AB R13, R23, R22 ;  /* 0x00000016170d723e */ /* 0x000fc800000010ff */
[----:B------:R-:W1:Y:S01]  /*b400*/  MUFU.EX2 R60, R60 ;  /* 0x0000003c003c7308 */ /* 0x000e620000000800 */
[----:B------:R-:W-:Y:S01]  /*b410*/  FMUL R62, R62, 1.4426950216293334961 ;  /* 0x3fb8aa3b3e3e7820 */ /* 0x000fe20000400000 */
[----:B--2---:R-:W-:Y:S01]  /*b420*/  FADD R22, R56, R19 ;  /* 0x0000001338167221 */ /* 0x004fe20000000000 */
[----:B------:R-:W-:Y:S01]  /*b430*/  F2FP.BF16.F32.PACK_AB R19, R35, R34 ;  /* 0x000000222313723e */ /* 0x000fe200000010ff */
[----:B------:R-:W-:-:S04]  /*b440*/  FMUL R35, R21, 1.4426950216293334961 ;  /* 0x3fb8aa3b15237820 */ /* 0x000fc80000400000 */
[----:B------:R-:W2:Y:S01]  /*b450*/  MUFU.EX2 R61, R61 ;  /* 0x0000003d003d7308 */ /* 0x000ea20000000800 */
[----:B------:R-:W-:-:S07]  /*b460*/  FADD R23, R57, R22 ;  /* 0x0000001639177221 */ /* 0x000fce0000000000 */
[----:B------:R-:W3:Y:S01]  /*b470*/  MUFU.EX2 R59, R62 ;  /* 0x0000003e003b7308 */ /* 0x000ee20000000800 */
[----:B0-----:R-:W-:Y:S01]  /*b480*/  FADD R26, R58, R23 ;  /* 0x000000173a1a7221 */ /* 0x001fe20000000000 */
[----:B------:R-:W-:-:S06]  /*b490*/  F2FP.BF16.F32.PACK_AB R17, R31, R30 ;  /* 0x0000001e1f11723e */ /* 0x000fcc00000010ff */
[----:B------:R-:W0:Y:S01]  /*b4a0*/  MUFU.EX2 R35, R35 ;  /* 0x0000002300237308 */ /* 0x000e220000000800 */
[----:B-1----:R-:W-:Y:S01]  /*b4b0*/  FADD R30, R60, R26 ;  /* 0x0000001a3c1e7221 */ /* 0x002fe20000000000 */
[----:B------:R-:W-:-:S03]  /*b4c0*/  F2FP.BF16.F32.PACK_AB R18, R33, R32 ;  /* 0x000000202112723e */ /* 0x000fc600000010ff */
[----:B--2---:R-:W-:Y:S01]  /*b4d0*/  FADD R32, R61, R30 ;  /* 0x0000001e3d207221 */ /* 0x004fe20000000000 */
[----:B------:R-:W-:-:S03]  /*b4e0*/  F2FP.BF16.F32.PACK_AB R20, R38, R37 ;  /* 0x000000252614723e */ /* 0x000fc600000010ff */
[----:B---3--:R-:W-:Y:S01]  /*b4f0*/  FADD R37, R59, R32 ;  /* 0x000000203b257221 */ /* 0x008fe20000000000 */
[----:B------:R-:W-:Y:S02]  /*b500*/  F2FP.BF16.F32.PACK_AB R27, R28, R27 ;  /* 0x0000001b1c1b723e */ /* 0x000fe400000010ff */
[----:B------:R-:W-:Y:S01]  /*b510*/  F2FP.BF16.F32.PACK_AB R26, R47, R49 ;  /* 0x000000312f1a723e */ /* 0x000fe200000010ff */
[----:B------:R-:W-:Y:S01]  /*b520*/  IMAD.MOV.U32 R47, RZ, RZ, R69 ;  /* 0x000000ffff2f7224 */ /* 0x000fe200078e0045 */
[----:B------:R-:W-:Y:S01]  /*b530*/  F2FP.BF16.F32.PACK_AB R28, R46, R29 ;  /* 0x0000001d2e1c723e */ /* 0x000fe200000010ff */
[----:B0-----:R-:W-:Y:S01]  /*b540*/  FADD R37, R35, R37 ;  /* 0x0000002523257221 */ /* 0x001fe20000000000 */
[----:B------:R-:W-:Y:S01]  /*b550*/  IMAD.MOV.U32 R46, RZ, RZ, R68 ;  /* 0x000000ffff2e7224 */ /* 0x000fe200078e0044 */
[----:B------:R-:W-:-:S03]  /*b560*/  F2FP.BF16.F32.PACK_AB R14, R25, R24 ;  /* 0x00000018190e723e */ /* 0x000fc600000010ff */
[----:B------:R0:W1:Y:S01]  /*b570*/  SHFL.BFLY PT, R38, R37, 0x10, 0x1f ;  /* 0x0e001f0025267f89 */ /* 0x00006200000e0000 */
[----:B------:R-:W-:Y:S01]  /*b580*/  F2FP.BF16.F32.PACK_AB R22, R40, R66 ;  /* 0x000000422816723e */ /* 0x000fe200000010ff */
[----:B------:R-:W-:Y:S01]  /*b590*/  IMAD.WIDE R46, R156, 0x2, R46 ;  /* 0x000000029c2e7825 */ /* 0x000fe200078e022e */
[----:B------:R-:W-:Y:S02]  /*b5a0*/  F2FP.BF16.F32.PACK_AB R23, R41, R42 ;  /* 0x0000002a2917723e */ /* 0x000fe400000010ff */
[----:B------:R-:W-:Y:S01]  /*b5b0*/  F2FP.BF16.F32.PACK_AB R24, R44, R43 ;  /* 0x0000002b2c18723e */ /* 0x000fe200000010ff */
[C---:B----4-:R-:W-:Y:S01]  /*b5c0*/  IMAD.WIDE R42, R156.reuse, 0x2, R238 ;  /* 0x000000029c2a7825 */ /* 0x050fe200078e02ee */
[----:B------:R-:W-:Y:S02]  /*b5d0*/  F2FP.BF16.F32.PACK_AB R25, R45, R67 ;  /* 0x000000432d19723e */ /* 0x000fe400000010ff */
[----:B------:R-:W-:Y:S01]  /*b5e0*/  F2FP.BF16.F32.PACK_AB R21, R65, R39 ;  /* 0x000000274115723e */ /* 0x000fe200000010ff */
[----:B-----5:R-:W-:Y:S01]  /*b5f0*/  IMAD.WIDE R44, R156, 0x2, R242 ;  /* 0x000000029c2c7825 */ /* 0x020fe200078e02f2 */
[----:B------:R-:W-:-:S02]  /*b600*/  F2FP.BF16.F32.PACK_AB R29, R50, R48 ;  /* 0x00000030321d723e */ /* 0x000fc400000010ff */
[----:B------:R-:W-:Y:S01]  /*b610*/  F2FP.BF16.F32.PACK_AB R30, R52, R51 ;  /* 0x00000033341e723e */ /* 0x000fe200000010ff */
[----:B------:R-:W-:Y:S01]  /*b620*/  IMAD.WIDE R40, R156, 0x2, R240 ;  /* 0x000000029c287825 */ /* 0x000fe200078e02f0 */
[----:B------:R-:W-:Y:S02]  /*b630*/  F2FP.BF16.F32.PACK_AB R31, R54, R53 ;  /* 0x00000035361f723e */ /* 0x000fe400000010ff */
[----:B------:R-:W-:Y:S02]  /*b640*/  F2FP.BF16.F32.PACK_AB R32, R56, R55 ;  /* 0x000000373820723e */ /* 0x000fe400000010ff */
[----:B------:R-:W-:Y:S02]  /*b650*/  F2FP.BF16.F32.PACK_AB R33, R58, R57 ;  /* 0x000000393a21723e */ /* 0x000fe400000010ff */
[----:B------:R-:W-:Y:S02]  /*b660*/  F2FP.BF16.F32.PACK_AB R34, R61, R60 ;  /* 0x0000003c3d22723e */ /* 0x000fe400000010ff */
[----:B------:R-:W-:Y:S01]  /*b670*/  F2FP.BF16.F32.PACK_AB R35, R35, R59 ;  /* 0x0000003b2323723e */ /* 0x000fe200000010ff */
[----:B01----:R-:W-:Y:S06]  /*b680*/  @!P1 BRA `(.L_x_15) ;  /* 0x0000002c00389947 */ /* 0x003fec0003800000 */
.L_x_24:
[----:B------:R-:W-:Y:S01]  /*b690*/  STTM.16dp32bit_t0_t15.x32 tmem[UR18+0x40], R4 ;  /* 0x00004004000079ed */ /* 0x000fe20008a80012 */
[----:B------:R0:W-:Y:S01]  /*b6a0*/  STTM.16dp32bit_t16_t31.x32 tmem[UR18+0x60], R4 ;  /* 0x00006004000079ed */ /* 0x0001e20008aa0012 */
[----:B------:R-:W-:-:S04]  /*b6b0*/  IMAD.WIDE R54, R156, 0x2, R160 ;  /* 0x000000029c367825 */ /* 0x000fc800078e02a0 */
[----:B------:R-:W-:-:S04]  /*b6c0*/  IMAD.WIDE R52, R156, 0x2, R148 ;  /* 0x000000029c347825 */ /* 0x000fc800078e0294 */
[----:B------:R-:W-:-:S04]  /*b6d0*/  IMAD.WIDE R48, R156, 0x2, R192 ;  /* 0x000000029c307825 */ /* 0x000fc800078e02c0 */
[----:B------:R-:W-:-:S04]  /*b6e0*/  IMAD.WIDE R56, R156, 0x2, R168 ;  /* 0x000000029c387825 */ /* 0x000fc800078e02a8 */
[----:B------:R-:W-:-:S04]  /*b6f0*/  IMAD.WIDE R50, R156, 0x2, R140 ;  /* 0x000000029c327825 */ /* 0x000fc800078e028c */
[C---:B0-----:R-:W-:Y:S01]  /*b700*/  IMAD.WIDE R16, R156.reuse, 0x2, R166 ;  /* 0x000000029c107825 */ /* 0x041fe200078e02a6 */
[----:B------:R-:W2:Y:S03]  /*b710*/  LDG.E.U16 R6, desc[UR28][R42.64] ;  /* 0x0000001c2a067981 */ /* 0x000ea6000c1e1500 */
[C---:B------:R-:W-:Y:S01]  /*b720*/  IMAD.WIDE R18, R156.reuse, 0x2, R158 ;  /* 0x000000029c127825 */ /* 0x040fe200078e029e */
[----:B------:R-:W3:Y:S04]  /*b730*/  LDG.E.U16 R4, desc[UR28][R46.64] ;  /* 0x0000001c2e047981 */ /* 0x000ee8000c1e1500 */
[----:B------:R-:W4:Y:S01]  /*b740*/  LDG.E.U16 R16, desc[UR28][R16.64] ;  /* 0x0000001c10107981 */ /* 0x000f22000c1e1500 */
[----:B------:R-:W-:-:S03]  /*b750*/  IMAD.WIDE R14, R156, 0x2, R180 ;  /* 0x000000029c0e7825 */ /* 0x000fc600078e02b4 */
[----:B------:R-:W5:Y:S01]  /*b760*/  LDG.E.U16 R5, desc[UR28][R44.64] ;  /* 0x0000001c2c057981 */ /* 0x000f62000c1e1500 */
[----:B------:R-:W-:-:S03]  /*b770*/  IMAD.WIDE R20, R156, 0x2, R174 ;  /* 0x000000029c147825 */ /* 0x000fc600078e02ae */
[----:B------:R-:W2:Y:S01]  /*b780*/  LDG.E.U16 R14, desc[UR28][R14.64] ;  /* 0x0000001c0e0e7981 */ /* 0x000ea2000c1e1500 */
[----:B------:R-:W-:-:S03]  /*b790*/  IMAD.WIDE R26, R156, 0x2, R138 ;  /* 0x000000029c1a7825 */ /* 0x000fc600078e028a */
[----:B------:R0:W2:Y:S01]  /*b7a0*/  LDG.E.U16 R17, desc[UR28][R18.64] ;  /* 0x0000001c12117981 */ /* 0x0000a2000c1e1500 */
[----:B------:R-:W-:-:S03]  /*b7b0*/  IMAD.WIDE R22, R156, 0x2, R186 ;  /* 0x000000029c167825 */ /* 0x000fc600078e02ba */
[----:B------:R-:W2:Y:S01]  /*b7c0*/  LDG.E.U16 R9, desc[UR28][R54.64] ;  /* 0x0000001c36097981 */ /* 0x000ea2000c1e1500 */
[----:B------:R-:W-:-:S03]  /*b7d0*/  IMAD.WIDE R24, R156, 0x2, R184 ;  /* 0x000000029c187825 */ /* 0x000fc600078e02b8 */
[----:B------:R1:W2:Y:S01]  /*b7e0*/  LDG.E.U16 R15, desc[UR28][R20.64] ;  /* 0x0000001c140f7981 */ /* 0x0002a2000c1e1500 */
[----:B0-----:R-:W-:-:S03]  /*b7f0*/  IMAD.WIDE R18, R156, 0x2, R146 ;  /* 0x000000029c127825 */ /* 0x001fc600078e0292 */
[----:B------:R0:W2:Y:S04]  /*b800*/  LDG.E.U16 R13, desc[UR28][R22.64] ;  /* 0x0000001c160d7981 */ /* 0x0000a8000c1e1500 */
[----:B------:R-:W2:Y:S01]  /*b810*/  LDG.E.U16 R18, desc[UR28][R18.64] ;  /* 0x0000001c12127981 */ /* 0x000ea2000c1e1500 */
[----:B-1----:R-:W-:-:S03]  /*b820*/  IMAD.WIDE R20, R156, 0x2, R190 ;  /* 0x000000029c147825 */ /* 0x002fc600078e02be */
[----:B------:R-:W2:Y:S01]  /*b830*/  LDG.E.U16 R7, desc[UR28][R40.64] ;  /* 0x0000001c28077981 */ /* 0x000ea2000c1e1500 */
[----:B------:R-:W-:-:S03]  /*b840*/  IMAD.WIDE R30, R156, 0x2, R144 ;  /* 0x000000029c1e7825 */ /* 0x000fc600078e0290 */
[----:B------:R-:W2:Y:S04]  /*b850*/  LDG.E.U16 R20, desc[UR28][R20.64] ;  /* 0x0000001c14147981 */ /* 0x000ea8000c1e1500 */
[----:B------:R1:W2:Y:S01]  /*b860*/  LDG.E.U16 R19, desc[UR28][R26.64] ;  /* 0x0000001c1a137981 */ /* 0x0002a2000c1e1500 */
[----:B0-----:R-:W-:-:S03]  /*b870*/  IMAD.WIDE R22, R156, 0x2, R178 ;  /* 0x000000029c167825 */ /* 0x001fc600078e02b2 */
[----:B------:R-:W2:Y:S01]  /*b880*/  LDG.E.U16 R10, desc[UR28][R52.64] ;  /* 0x0000001c340a7981 */ /* 0x000ea2000c1e1500 */
[----:B------:R-:W-:-:S03]  /*b890*/  IMAD.WIDE R28, R156, 0x2, R136 ;  /* 0x000000029c1c7825 */ /* 0x000fc600078e0288 */
[----:B------:R0:W2:Y:S01]  /*b8a0*/  LDG.E.U16 R21, desc[UR28][R24.64] ;  /* 0x0000001c18157981 */ /* 0x0000a2000c1e1500 */
[----:B-1----:R-:W-:-:S03]  /*b8b0*/  IMAD.WIDE R26, R156, 0x2, R154 ;  /* 0x000000029c1a7825 */ /* 0x002fc600078e029a */
[----:B------:R-:W2:Y:S01]  /*b8c0*/  LDG.E.U16 R23, desc[UR28][R22.64] ;  /* 0x0000001c16177981 */ /* 0x000ea2000c1e1500 */
[----:B------:R-:W-:-:S03]  /*b8d0*/  IMAD.WIDE R32, R156, 0x2, R172 ;  /* 0x000000029c207825 */ /* 0x000fc600078e02ac */
[----:B------:R-:W2:Y:S01]  /*b8e0*/  LDG.E.U16 R26, desc[UR28][R26.64] ;  /* 0x0000001c1a1a7981 */ /* 0x000ea2000c1e1500 */
[----:B------:R-:W-:-:S03]  /*b8f0*/  IMAD.WIDE R34, R156, 0x2, R182 ;  /* 0x000000029c227825 */ /* 0x000fc600078e02b6 */
[----:B------:R-:W2:Y:S01]  /*b900*/  LDG.E.U16 R28, desc[UR28][R28.64] ;  /* 0x0000001c1c1c7981 */ /* 0x000ea2000c1e1500 */
[----:B0-----:R-:W-:-:S03]  /*b910*/  IMAD.WIDE R24, R156, 0x2, R164 ;  /* 0x000000029c187825 */ /* 0x001fc600078e02a4 */
[----:B------:R0:W2:Y:S04]  /*b920*/  LDG.E.U16 R22, desc[UR28][R32.64] ;  /* 0x0000001c20167981 */ /* 0x0000a8000c1e1500 */
[----:B------:R1:W2:Y:S01]  /*b930*/  LDG.E.U16 R27, desc[UR28][R30.64] ;  /* 0x0000001c1e1b7981 */ /* 0x0002a2000c1e1500 */
[----:B------:R-:W-:-:S03]  /*b940*/  IMAD.WIDE R42, R156, 0x2, R188 ;  /* 0x000000029c2a7825 */ /* 0x000fc600078e02bc */
[----:B------:R-:W2:Y:S01]  /*b950*/  LDG.E.U16 R29, desc[UR28][R34.64] ;  /* 0x0000001c221d7981 */ /* 0x000ea2000c1e1500 */
[----:B0-----:R-:W-:-:S03]  /*b960*/  IMAD.WIDE R32, R156, 0x2, R170 ;  /* 0x000000029c207825 */ /* 0x001fc600078e02aa */
[----:B------:R-:W2:Y:S01]  /*b970*/  LDG.E.U16 R24, desc[UR28][R24.64] ;  /* 0x0000001c18187981 */ /* 0x000ea2000c1e1500 */
[----:B-1----:R-:W-:-:S03]  /*b980*/  IMAD.WIDE R30, R156, 0x2, R162 ;  /* 0x000000029c1e7825 */ /* 0x002fc600078e02a2 */
[----:B------:R0:W2:Y:S04]  /*b990*/  LDG.E.U16 R39, desc[UR28][R32.64] ;  /* 0x0000001c20277981 */ /* 0x0000a8000c1e1500 */
[----:B------:R1:W2:Y:S04]  /*b9a0*/  LDG.E.U16 R35, desc[UR28][R30.64] ;  /* 0x0000001c1e237981 */ /* 0x0002a8000c1e1500 */
[----:B------:R1:W2:Y:S01]  /*b9b0*/  LDG.E.U16 R25, desc[UR28][R42.64] ;  /* 0x0000001c2a197981 */ /* 0x0002a2000c1e1500 */
[----:B0-----:R-:W-:-:S03]  /*b9c0*/  IMAD.WIDE R32, R156, 0x2, R142 ;  /* 0x000000029c207825 */ /* 0x001fc600078e028e */
[----:B------:R-:W2:Y:S01]  /*b9d0*/  LDG.E.U16 R12, desc[UR28][R48.64] ;  /* 0x0000001c300c7981 */ /* 0x000ea2000c1e1500 */
[----:B-1----:R-:W-:-:S03]  /*b9e0*/  IMAD.WIDE R30, R156, 0x2, R132 ;  /* 0x000000029c1e7825 */ /* 0x002fc600078e0284 */
[----:B------:R-:W2:Y:S01]  /*b9f0*/  LDG.E.U16 R33, desc[UR28][R32.64] ;  /* 0x0000001c20217981 */ /* 0x000ea2000c1e1500 */
[----:B------:R-:W-:-:S03]  /*ba00*/  IMAD.WIDE R42, R156, 0x2, R124 ;  /* 0x000000029c2a7825 */ /* 0x000fc600078e027c */
[----:B------:R-:W2:Y:S01]  /*ba10*/  LDG.E.U16 R31, desc[UR28][R30.64] ;  /* 0x0000001c1e1f7981 */ /* 0x000ea2000c1e1500 */
[----:B------:R-:W-:-:S03]  /*ba20*/  IMAD.WIDE R46, R156, 0x2, R152 ;  /* 0x000000029c2e7825 */ /* 0x000fc600078e0298 */
[----:B------:R-:W2:Y:S01]  /*ba30*/  LDG.E.U16 R8, desc[UR28][R56.64] ;  /* 0x0000001c38087981 */ /* 0x000ea2000c1e1500 */
[----:B------:R-:W-:-:S03]  /*ba40*/  IMAD.WIDE R44, R156, 0x2, R134 ;  /* 0x000000029c2c7825 */ /* 0x000fc600078e0286 */
[----:B------:R-:W2:Y:S01]  /*ba50*/  LDG.E.U16 R34, desc[UR28][R46.64] ;  /* 0x0000001c2e227981 */ /* 0x000ea2000c1e1500 */
[----:B------:R-:W-:-:S03]  /*ba60*/  IMAD.WIDE R54, R156, 0x2, R92 ;  /* 0x000000029c367825 */ /* 0x000fc600078e025c */
[----:B------:R0:W2:Y:S01]  /*ba70*/  LDG.E.U16 R30, desc[UR28][R42.64] ;  /* 0x0000001c2a1e7981 */ /* 0x0000a2000c1e1500 */
[----:B------:R-:W-:-:S03]  /*ba80*/  IMAD.WIDE R40, R156, 0x2, R176 ;  /* 0x000000029c287825 */ /* 0x000fc600078e02b0 */
[----:B------:R1:W2:Y:S01]  /*ba90*/  LDG.E.U16 R32, desc[UR28][R44.64] ;  /* 0x0000001c2c207981 */ /* 0x0002a2000c1e1500 */
[----:B------:R-:W-:-:S03]  /*baa0*/  IMAD.WIDE R52, R156, 0x2, R108 ;  /* 0x000000029c347825 */ /* 0x000fc600078e026c */
[----:B------:R-:W2:Y:S01]  /*bab0*/  LDG.E.U16 R54, desc[UR28][R54.64] ;  /* 0x0000001c36367981 */ /* 0x000ea2000c1e1500 */
[----:B0-----:R-:W-:-:S03]  /*bac0*/  IMAD.WIDE R42, R156, 0x2, R84 ;  /* 0x000000029c2a7825 */ /* 0x001fc600078e0254 */
[----:B------:R-:W2:Y:S01]  /*bad0*/  LDG.E.U16 R40, desc[UR28][R40.64] ;  /* 0x0000001c28287981 */ /* 0x000ea2000c1e1500 */
[----:B------:R-:W-:-:S03]  /*bae0*/  IMAD.WIDE R46, R156, 0x2, R116 ;  /* 0x000000029c2e7825 */ /* 0x000fc600078e0274 */
[----:B------:R-:W2:Y:S01]  /*baf0*/  LDG.E.U16 R52, desc[UR28][R52.64] ;  /* 0x0000001c34347981 */ /* 0x000ea2000c1e1500 */
[----:B-1----:R-:W-:-:S03]  /*bb00*/  IMAD.WIDE R44, R156, 0x2, R100 ;  /* 0x000000029c2c7825 */ /* 0x002fc600078e0264 */
[----:B------:R0:W4:Y:S01]  /*bb10*/  LDG.E.U16 R55, desc[UR28][R42.64] ;  /* 0x0000001c2a377981 */ /* 0x000122000c1e1500 */
[----:B------:R-:W-:-:S03]  /*bb20*/  IMAD.WIDE R48, R156, 0x2, R114 ;  /* 0x000000029c307825 */ /* 0x000fc600078e0272 */
[----:B------:R1:W4:Y:S04]  /*bb30*/  LDG.E.U16 R41, desc[UR28][R46.64] ;  /* 0x0000001c2e297981 */ /* 0x000328000c1e1500 */
[----:B------:R1:W4:Y:S01]  /*bb40*/  LDG.E.U16 R53, desc[UR28][R44.64] ;  /* 0x0000001c2c357981 */ /* 0x000322000c1e1500 */
[----:B0-----:R-:W-:-:S03]  /*bb50*/  IMAD.WIDE R42, R156, 0x2, R76 ;  /* 0x000000029c2a7825 */ /* 0x001fc600078e024c */
[----:B------:R0:W4:Y:S01]  /*bb60*/  LDG.E.U16 R11, desc[UR28][R50.64] ;  /* 0x0000001c320b7981 */ /* 0x000122000c1e1500 */
[----:B-1----:R-:W-:-:S03]  /*bb70*/  IMAD.WIDE R46, R156, 0x2, R122 ;  /* 0x000000029c2e7825 */ /* 0x002fc600078e027a */
[----:B------:R1:W4:Y:S01]  /*bb80*/  LDG.E.U16 R56, desc[UR28][R42.64] ;  /* 0x0000001c2a387981 */ /* 0x000322000c1e1500 */
[----:B------:R-:W-:-:S03]  /*bb90*/  IMAD.WIDE R44, R156, 0x2, R130 ;  /* 0x000000029c2c7825 */ /* 0x000fc600078e0282 */
[----:B------:R1:W4:Y:S01]  /*bba0*/  LDG.E.U16 R58, desc[UR28][R46.64] ;  /* 0x0000001c2e3a7981 */ /* 0x000322000c1e1500 */
[----:B0-----:R-:W-:-:S03]  /*bbb0*/  IMAD.WIDE R50, R156, 0x2, R106 ;  /* 0x000000029c327825 */ /* 0x001fc600078e026a */
[----:B------:R0:W4:Y:S01]  /*bbc0*/  LDG.E.U16 R57, desc[UR28][R44.64] ;  /* 0x0000001c2c397981 */ /* 0x000122000c1e1500 */
[----:B-1----:R-:W-:-:S03]  /*bbd0*/  IMAD.WIDE R42, R156, 0x2, R98 ;  /* 0x000000029c2a7825 */ /* 0x002fc600078e0262 */
[----:B------:R-:W4:Y:S01]  /*bbe0*/  LDG.E.U16 R48, desc[UR28][R48.64] ;  /* 0x0000001c30307981 */ /* 0x000f22000c1e1500 */
[----:B------:R-:W-:-:S03]  /*bbf0*/  IMAD.WIDE R46, R156, 0x2, R82 ;  /* 0x000000029c2e7825 */ /* 0x000fc600078e0252 */
[----:B------:R-:W4:Y:S01]  /*bc00*/  LDG.E.U16 R50, desc[UR28][R50.64] ;  /* 0x0000001c32327981 */ /* 0x000f22000c1e1500 */
[----:B0-----:R-:W-:-:S03]  /*bc10*/  IMAD.WIDE R44, R156, 0x2, R90 ;  /* 0x000000029c2c7825 */ /* 0x001fc600078e025a */
[----:B------:R-:W4:Y:S04]  /*bc20*/  LDG.E.U16 R46, desc[UR28][R46.64] ;  /* 0x0000001c2e2e7981 */ /* 0x000f28000c1e1500 */
[----:B------:R0:W4:Y:S04]  /*bc30*/  LDG.E.U16 R49, desc[UR28][R42.64] ;  /* 0x0000001c2a317981 */ /* 0x000128000c1e1500 */
[----:B------:R1:W4:Y:S01]  /*bc40*/  LDG.E.U16 R51, desc[UR28][R44.64] ;  /* 0x0000001c2c337981 */ /* 0x000322000c1e1500 */
[----:B0-----:R-:W-:-:S04]  /*bc50*/  IMAD.WIDE R42, R156, 0x2, R74 ;  /* 0x000000029c2a7825 */ /* 0x001fc800078e024a */
[C---:B-1----:R-:W-:Y:S01]  /*bc60*/  IMAD.WIDE R44, R156.reuse, 0x2, R128 ;  /* 0x000000029c2c7825 */ /* 0x042fe200078e0280 */
[----:B------:R0:W4:Y:S05]  /*bc70*/  LDG.E.U16 R47, desc[UR28][R42.64] ;  /* 0x0000001c2a2f7981 */ /* 0x00012a000c1e1500 */
[----:B------:R-:W4:Y:S01]  /*bc80*/  LDG.E.U16 R44, desc[UR28][R44.64] ;  /* 0x0000001c2c2c7981 */ /* 0x000f22000c1e1500 */
[----:B0-----:R-:W-:-:S05]  /*bc90*/  IMAD.WIDE R42, R156, 0x2, R120 ;  /* 0x000000029c2a7825 */ /* 0x001fca00078e0278 */
[----:B------:R0:W4:Y:S02]  /*bca0*/  LDG.E.U16 R45, desc[UR28][R42.64] ;  /* 0x0000001c2a2d7981 */ /* 0x000124000c1e1500 */
        /* <DEDUP_REMOVED lines=26> */
[----:B0-----:R-:W-:-:S06]  /*be50*/  IMAD.WIDE R42, R156, 0x2, R70 ;  /* 0x000000029c2a7825 */ /* 0x001fcc00078e0246 */
[----:B------:R-:W4:Y:S01]  /*be60*/  LDG.E.U16 R42, desc[UR28][R42.64] ;  /* 0x0000001c2a2a7981 */ /* 0x000f22000c1e1500 */
[----:B------:R-:W-:-:S03]  /*be70*/  LOP3.LUT R240, R2, 0x10, RZ, 0x3c, !PT ;  /* 0x0000001002f07812 */ /* 0x000fc600078e3cff */
[----:B---3--:R-:W-:Y:S04]  /*be80*/  STS.U16 [R2+UR16+0x8000], R4 ;  /* 0x0080000402007988 */ /* 0x008fe80008000410 */
[----:B-----5:R-:W-:Y:S04]  /*be90*/  STS.U16 [R2+UR16+0x8400], R5 ;  /* 0x0084000502007988 */ /* 0x020fe80008000410 */
[----:B--2---:R-:W-:Y:S04]  /*bea0*/  STS.U16 [R2+UR16+0x8800], R6 ;  /* 0x0088000602007988 */ /* 0x004fe80008000410 */
[----:B------:R-:W-:Y:S04]  /*beb0*/  STS.U16 [R2+UR16+0x8c00], R7 ;  /* 0x008c000702007988 */ /* 0x000fe80008000410 */
[----:B------:R-:W-:Y:S04]  /*bec0*/  STS.U16 [R2+UR16+0x9000], R8 ;  /* 0x0090000802007988 */ /* 0x000fe80008000410 */
[----:B------:R-:W-:Y:S04]  /*bed0*/  STS.U16 [R2+UR16+0x9400], R9 ;  /* 0x0094000902007988 */ /* 0x000fe80008000410 */
[----:B------:R-:W-:Y:S04]  /*bee0*/  STS.U16 [R2+UR16+0x9800], R10 ;  /* 0x0098000a02007988 */ /* 0x000fe80008000410 */
[----:B----4-:R-:W-:Y:S01]  /*bef0*/  STS.U16 [R2+UR16+0x9c00], R11 ;  /* 0x009c000b02007988 */ /* 0x010fe20008000410 */
[----:B------:R-:W-:-:S03]  /*bf00*/  LOP3.LUT R241, R2, 0x20, RZ, 0x3c, !PT ;  /* 0x0000002002f17812 */ /* 0x000fc600078e3cff */
        /* <DEDUP_REMOVED lines=8> */
[----:B------:R-:W-:Y:S04]  /*bf90*/  STS.U16 [R241+UR16+0x8100], R20 ;  /* 0x00810014f1007988 */ /* 0x000fe80008000410 */
[----:B------:R-:W-:Y:S01]  /*bfa0*/  STS.U16 [R241+UR16+0x8500], R21 ;  /* 0x00850015f1007988 */ /* 0x000fe20008000410 */
[----:B0-----:R-:W-:-:S03]  /*bfb0*/  LOP3.LUT R240, R2, 0x30, RZ, 0x3c, !PT ;  /* 0x0000003002f07812 */ /* 0x001fc600078e3cff */
        /* <DEDUP_REMOVED lines=46> */
[----:B------:R-:W-:-:S04]  /*c2a0*/  FADD R39, -R36, R157 ;  /* 0x0000009d24277221 */ /* 0x000fc80000000100 */
[----:B------:R-:W-:Y:S01]  /*c2b0*/  FMUL R39, R39, 1.4426950216293334961 ;  /* 0x3fb8aa3b27277820 */ /* 0x000fe20000400000 */
[----:B------:R-:W-:Y:S05]  /*c2c0*/  STS.U16 [R4+UR16+0x9380], R227 ;  /* 0x009380e304007988 */ /* 0x000fea0008000410 */
[----:B------:R-:W0:Y:S01]  /*c2d0*/  MUFU.EX2 R39, R39 ;  /* 0x0000002700277308 */ /* 0x000e220000000800 */
[----:B------:R-:W-:Y:S04]  /*c2e0*/  STS.U16 [R4+UR16+0x9780], R238 ;  /* 0x009780ee04007988 */ /* 0x000fe80008000410 */
[----:B------:R-:W-:Y:S04]  /*c2f0*/  STS.U16 [R4+UR16+0x9b80], R239 ;  /* 0x009b80ef04007988 */ /* 0x000fe80008000410 */
[----:B------:R1:W-:Y:S01]  /*c300*/  STS.U16 [R4+UR16+0x9f80], R42 ;  /* 0x009f802a04007988 */ /* 0x0003e20008000410 */
[----:B------:R-:W2:Y:S02]  /*c310*/  FENCE.VIEW.ASYNC.T ;  /* 0x00000000000073c6 */ /* 0x000ea40000000200 */
[----:B--2---:R-:W-:Y:S06]  /*c320*/  BAR.SYNC.DEFER_BLOCKING 0x0 ;  /* 0x0000000000007b1d */ /* 0x004fec0000010000 */
[----:B-1----:R-:W-:Y:S01]  /*c330*/  LDTM.16dp32bit_t0_t15.x32 R4, tmem[UR18] ;  /* 0x00000012000479ee */ /* 0x002fe20008a80000 */
[----:B------:R-:W0:Y:S01]  /*c340*/  LDTM.16dp32bit_t16_t31.x32 R4, tmem[UR18+0x20] ;  /* 0x00002012000479ee */ /* 0x000e220008aa0000 */
[----:B------:R-:W-:Y:S01]  /*c350*/  NOP ;  /* 0x0000000000007918 */ /* 0x000fe20000000000 */
[C---:B0-----:R-:W-:Y:S01]  /*c360*/  FMUL R4, R39.reuse, R4 ;  /* 0x0000000427047220 */ /* 0x041fe20000400000 */
        /* <DEDUP_REMOVED lines=32> */
[----:B------:R0:W-:Y:S01]  /*c570*/  STTM.16dp32bit_t16_t31.x32 tmem[UR18+0x20], R4 ;  /* 0x00002004000079ed */ /* 0x0001e20008aa0012 */
[----:B------:R-:W1:Y:S02]  /*c580*/  FENCE.VIEW.ASYNC.T ;  /* 0x00000000000073c6 */ /* 0x000e640000000200 */
[----:B-1----:R-:W-:Y:S06]  /*c590*/  BAR.SYNC.DEFER_BLOCKING 0x0 ;  /* 0x0000000000007b1d */ /* 0x002fec0000010000 */
[----:B------:R1:W-:Y:S06]  /*c5a0*/  MEMBAR.ALL.CTA ;  /* 0x0000000000007992 */ /* 0x0003ec0000008000 */
[----:B-1----:R-:W1:Y:S01]  /*c5b0*/  FENCE.VIEW.ASYNC.S ;  /* 0x00000000000073c6 */ /* 0x002e620000000000 */
[----:B------:R-:W-:Y:S01]  /*c5c0*/  ULEA UR19, UR23, UR16, 0x3 ;  /* 0x0000001017137291 */ /* 0x000fe2000f8e18ff */
[----:B------:R-:W-:Y:S01]  /*c5d0*/  FADD R38, R37, R38 ;  /* 0x0000002625267221 */ /* 0x000fe20000000000 */
[----:B------:R-:W-:-:S02]  /*c5e0*/  UMOV UR6, UR15 ;  /* 0x0000000f00067c82 */ /* 0x000fc40008000000 */
[----:B------:R-:W-:Y:S01]  /*c5f0*/  UIADD3 UR19, UPT, UPT, UR19, 0xe000, URZ ;  /* 0x0000e00013137890 */ /* 0x000fe2000fffe0ff */
[----:B-1----:R-:W-:Y:S06]  /*c600*/  BAR.SYNC.DEFER_BLOCKING 0x0 ;  /* 0x0000000000007b1d */ /* 0x002fec0000010000 */
[----:B------:R-:W-:Y:S05]  /*c610*/  BRA.U UP2, `(.L_x_16) ;  /* 0x0000000102947547 */ /* 0x000fea000b800000 */
[----:B------:R-:W-:Y:S02]  /*c620*/  UIADD3 UR27, UPT, UPT, UR17, 0x48, URZ ;  /* 0x00000048111b7890 */ /* 0x000fe4000fffe0ff */
[----:B------:R-:W-:Y:S02]  /*c630*/  UIADD3 UR68, UPT, UPT, UR17, 0x50, URZ ;  /* 0x0000005011447890 */ /* 0x000fe4000fffe0ff */
[----:B------:R-:W-:Y:S02]  /*c640*/  UIADD3 UR69, UPT, UPT, UR17, 0x58, URZ ;  /* 0x0000005811457890 */ /* 0x000fe4000fffe0ff */
[----:B------:R-:W-:Y:S02]  /*c650*/  UIADD3 UR70, UPT, UPT, UR17, 0x60, URZ ;  /* 0x0000006011467890 */ /* 0x000fe4000fffe0ff */
[----:B------:R-:W-:Y:S02]  /*c660*/  UIADD3 UR71, UPT, UPT, UR17, 0x68, URZ ;  /* 0x0000006811477890 */ /* 0x000fe4000fffe0ff */
[----:B------:R-:W-:Y:S01]  /*c670*/  UIADD3 UR72, UPT, UPT, UR17, 0x70, URZ ;  /* 0x0000007011487890 */ /* 0x000fe2000fffe0ff */
[----:B------:R-:W-:Y:S01]  /*c680*/  UMOV UR12, 0x0 ;  /* 0x00000000000c7882 */ /* 0x000fe20000000000 */
[----:B------:R-:W-:Y:S01]  /*c690*/  UMOV UR13, 0x4100490 ;  /* 0x04100490000d7882 */ /* 0x000fe20000000000 */
[----:B------:R-:W-:Y:S01]  /*c6a0*/  UMOV UR15, 0x40004040 ;  /* 0x40004040000f7882 */ /* 0x000fe20000000000 */
[----:B------:R-:W-:-:S02]  /*c6b0*/  UIADD3 UR73, UPT, UPT, UR17, 0x78, URZ ;  /* 0x0000007811497890 */ /* 0x000fc4000fffe0ff */
        /* <DEDUP_REMOVED lines=16> */
[----:B------:R-:W-:Y:S01]  /*c7c0*/  UMOV UR4, UR19 ;  /* 0x0000001300047c82 */ /* 0x000fe20008000000 */
[----:B------:R-:W-:Y:S01]  /*c7d0*/  UMOV UR5, URZ ;  /* 0x000000ff00057c82 */ /* 0x000fe20008000000 */
[----:B------:R1:W-:Y:S01]  /*c7e0*/  UTCHMMA tmem[UR70], gdesc[UR44], tmem[UR17], tmem[UR58], idesc[UR59], UPT ;  /* 0x00ff3a2c460079ea */ /* 0x0003e2000b800011 */
[----:B------:R-:W-:Y:S01]  /*c7f0*/  UMOV UR64, 0x0 ;  /* 0x0000000000407882 */ /* 0x000fe20000000000 */
[----:B------:R-:W-:Y:S01]  /*c800*/  UMOV UR65, 0x4100490 ;  /* 0x0410049000417882 */ /* 0x000fe20000000000 */
[----:B------:R1:W-:Y:S01]  /*c810*/  UTCHMMA tmem[UR71], gdesc[UR46], tmem[UR17], tmem[UR60], idesc[UR61], UPT ;  /* 0x00ff3c2e470079ea */ /* 0x0003e2000b800011 */
[----:B------:R-:W-:Y:S01]  /*c820*/  UMOV UR4, UR4 ;  /* 0x0000000400047c82 */ /* 0x000fe20008000000 */
[----:B------:R1:W-:Y:S01]  /*c830*/  UTCHMMA tmem[UR72], gdesc[UR48], tmem[UR17], tmem[UR62], idesc[UR63], UPT ;  /* 0x00ff3e30480079ea */ /* 0x0003e2000b800011 */
[----:B------:R1:W-:Y:S01]  /*c840*/  UTCHMMA tmem[UR73], gdesc[UR50], tmem[UR17], tmem[UR64], idesc[UR65], UPT ;  /* 0x00ff4032490079ea */ /* 0x0003e2000b800011 */
[----:B------:R1:W-:Y:S01]  /*c850*/  UTCBAR [UR4], URZ ;  /* 0x000000ff040073e9 */ /* 0x0003e200080000ff */
[----:B------:R-:W-:Y:S01]  /*c860*/  NOP ;  /* 0x0000000000007918 */ /* 0x000fe20000000000 */
.L_x_16:
[----:B0-----:R-:W0:Y:S01]  /*c870*/  LDC R4, c[0x0][0x3d4] ;  /* 0x0000f500ff047b82 */ /* 0x001e220000000800 */
[----:B------:R-:W-:Y:S01]  /*c880*/  UIADD3 UR23, UPT, UPT, UR23, 0x1, URZ ;  /* 0x0000000117177890 */ /* 0x000fe2000fffe0ff */
[----:B------:R-:W-:Y:S01]  /*c890*/  FFMA R150, R39, R150, R38 ;  /* 0x0000009627967223 */ /* 0x000fe20000000026 */
[----:B------:R-:W-:Y:S01]  /*c8a0*/  IMAD.MOV.U32 R157, RZ, RZ, R36 ;  /* 0x000000ffff9d7224 */ /* 0x000fe200078e0024 */
[----:B-1----:R-:W-:Y:S01]  /*c8b0*/  UMOV UR4, UR25 ;  /* 0x0000001900047c82 */ /* 0x002fe20008000000 */
[----:B------:R-:W-:-:S04]  /*c8c0*/  UISETP.GT.AND UP3, UPT, UR23, 0x1, UPT ;  /* 0x000000011700788c */ /* 0x000fc8000bf64270 */
[----:B------:R-:W-:Y:S02]  /*c8d0*/  USEL UR15, URZ, 0x1, !UP3 ;  /* 0x00000001ff0f7887 */ /* 0x000fe4000d800000 */
[----:B------:R-:W-:Y:S02]  /*c8e0*/  USEL UR23, UR23, URZ, !UP3 ;  /* 0x000000ff17177287 */ /* 0x000fe4000d800000 */
[----:B------:R-:W-:Y:S02]  /*c8f0*/  UISETP.GE.AND UP3, UPT, UR25, UR22, UPT ;  /* 0x000000161900728c */ /* 0x000fe4000bf66270 */
[----:B------:R-:W-:Y:S01]  /*c900*/  ULOP3.LUT UR15, UR6, UR15, URZ, 0x3c, !UPT ;  /* 0x0000000f060f7292 */ /* 0x000fe2000f8e3cff */
[----:B0-----:R-:W-:-:S05]  /*c910*/  SHF.L.U32 R4, R4, 0x7, RZ ;  /* 0x0000000704047819 */ /* 0x001fca00000006ff */
[----:B------:R-:W-:Y:S02]  /*c920*/  IMAD.IADD R156, R4, 0x1, R156 ;  /* 0x00000001049c7824 */ /* 0x000fe400078e029c */
[----:B------:R-:W0:Y:S02]  /*c930*/  LDC R4, c[0x0][0x3c4] ;  /* 0x0000f100ff047b82 */ /* 0x000e240000000800 */
[----:B0-----:R-:W-:-:S04]  /*c940*/  IMAD.SHL.U32 R4, R4, 0x80, RZ ;  /* 0x0000008004047824 */ /* 0x001fc800078e00ff */
[----:B------:R-:W-:Y:S01]  /*c950*/  IMAD.IADD R151, R4, 0x1, R151 ;  /* 0x0000000104977824 */ /* 0x000fe200078e0297 */
[----:B------:R-:W-:Y:S06]  /*c960*/  BRA.U !UP3, `(.L_x_17) ;  /* 0xffffffb10b247547 */ /* 0x000fec000b83ffff */
.L_x_12:
[----:B------:R-:W-:Y:S01]  /*c970*/  UISETP.GE.AND UP1, UPT, UR66, 0x1, UPT ;  /* 0x000000014200788c */ /* 0x000fe2000bf26270 */
[C---:B------:R-:W-:Y:S02]  /*c980*/  FSETP.GEU.AND P1, PT, |R150|.reuse, 1.175494350822287508e-38, PT ;  /* 0x008000009600780b */ /* 0x040fe40003f2e200 */
[----:B------:R-:W-:-:S06]  /*c990*/  FSETP.GT.AND P2, PT, |R150|, 8.50705917302346158658e+37, PT ;  /* 0x7e8000009600780b */ /* 0x000fcc0003f44200 */
[----:B------:R-:W-:Y:S07]  /*c9a0*/  BRA.U !UP1, `(.L_x_18) ;  /* 0x0000000109107547 */ /* 0x000fee000b800000 */
[----:B------:R-:W-:-:S06]  /*c9b0*/  USHF.L.U32 UR6, UR6, 0x1f, URZ ;  /* 0x0000001f06067899 */ /* 0x000fcc00080006ff */
[----:B------:R-:W-:-:S04]  /*c9c0*/  MOV R0, UR6 ;  /* 0x0000000600007c02 */ /* 0x000fc80008000f00 */
[----:B------:R-:W0:Y:S02]  /*c9d0*/  SYNCS.PHASECHK.TRANS64.TRYWAIT P3, [UR19], R0 ;  /* 0x00000000ff0075a7 */ /* 0x000e240008061113 */
[----:B0-----:R-:W-:Y:S05]  /*c9e0*/  @!P3 BRA `(.L_x_19) ;  /* 0x000000180070b947 */ /* 0x001fea0003800000 */
.L_x_18:
[----:B------:R-:W0:Y:S01]  /*c9f0*/  S2R R50, SR_TID.X ;  /* 0x0000000000327919 */ /* 0x000e220000002100 */
[C---:B------:R-:W-:Y:S01]  /*ca00*/  FMUL R0, R150.reuse, 8388608 ;  /* 0x4b00000096007820 */ /* 0x040fe20000400000 */
[----:B------:R-:W-:Y:S01]  /*ca10*/  FSETP.GEU.AND P3, PT, R150, 1.175494350822287508e-38, PT ;  /* 0x008000009600780b */ /* 0x000fe20003f6e000 */
[----:B------:R-:W-:Y:S01]  /*ca20*/  IMAD.MOV.U32 R44, RZ, RZ, 0x3dc6b27f ;  /* 0x3dc6b27fff2c7424 */ /* 0x000fe200078e00ff */
[----:B------:R-:W-:Y:S02]  /*ca30*/  BAR.SYNC.DEFER_BLOCKING 0x0 ;  /* 0x0000000000007b1d */ /* 0x000fe40000010000 */
[----:B------:R-:W-:Y:S01]  /*ca40*/  FSEL R49, R0, R150, !P3 ;  /* 0x0000009600317208 */ /* 0x000fe20005800000 */
[----:B------:R-:W-:-:S05]  /*ca50*/  @P2 FMUL R150, R150, 0.25 ;  /* 0x3e80000096962820 */ /* 0x000fca0000400000 */
[----:B------:R-:W1:Y:S01]  /*ca60*/  S2UR UR9, SR_CTAID.X ;  /* 0x00000000000979c3 */ /* 0x000e620000002500 */
[----:B------:R-:W-:Y:S01]  /*ca70*/  @!P1 FMUL R150, R150, 16777216 ;  /* 0x4b80000096969820 */ /* 0x000fe20000400000 */
[----:B------:R-:W4:Y:S03]  /*ca80*/  LDCU.64 UR4, c[0x0][0x3e0] ;  /* 0x00007c00ff0477ac */ /* 0x000f260008000a00 */
[----:B------:R-:W5:Y:S03]  /*ca90*/  MUFU.RCP R38, R150 ;  /* 0x0000009600267308 */ /* 0x000f660000001000 */
[----:B------:R-:W2:Y:S08]  /*caa0*/  LDC.64 R60, c[0x0][0x398] ;  /* 0x0000e600ff3c7b82 */ /* 0x000eb00000000a00 */
[----:B------:R-:W3:Y:S01]  /*cab0*/  LDC R54, c[0x0][0x3e8] ;  /* 0x0000fa00ff367b82 */ /* 0x000ee20000000800 */
[----:B----4-:R-:W-:Y:S01]  /*cac0*/  UIMAD UR4, UR7, UR4, URZ ;  /* 0x00000004070472a4 */ /* 0x010fe2000f8e02ff */
[C---:B0-----:R-:W-:Y:S01]  /*cad0*/  LOP3.LUT R2, R50.reuse, 0x10, RZ, 0xc0, !PT ;  /* 0x0000001032027812 */ /* 0x041fe200078ec0ff */
[----:B------:R-:W0:Y:S05]  /*cae0*/  @!P0 SYNCS.CCTL.IV [UR16+0xe000] ;  /* 0x00e00000ff0089b1 */ /* 0x000e2a0008000010 */
[----:B0-----:R-:W-:Y:S01]  /*caf0*/  BAR.SYNC.DEFER_BLOCKING 0x0 ;  /* 0x0000000000007b1d */ /* 0x001fe20000010000 */
[----:B------:R-:W-:Y:S01]  /*cb00*/  LOP3.LUT R3, R50, 0xf, RZ, 0xc0, !PT ;  /* 0x0000000f32037812 */ /* 0x000fe200078ec0ff */
[----:B-1----:R-:W-:Y:S01]  /*cb10*/  USHF.L.U32 UR8, UR9, 0x6, URZ ;  /* 0x0000000609087899 */ /* 0x002fe200080006ff */
[----:B------:R-:W-:-:S02]  /*cb20*/  LEA R0, R2, UR16, 0x7 ;  /* 0x0000001002007c11 */ /* 0x000fc4000f8e38ff */
[----:B------:R-:W-:Y:S02]  /*cb30*/  SHF.R.U32.HI R2, RZ, 0x2, R50 ;  /* 0x00000002ff027819 */ /* 0x000fe40000011632 */
[----:B------:R-:W-:Y:S01]  /*cb40*/  LOP3.LUT R43, R50, 0x60, RZ, 0xc0, !PT ;  /* 0x00000060322b7812 */ /* 0x000fe200078ec0ff */
[----:B--23--:R-:W-:Y:S01]  /*cb50*/  LDTM.16dp32bit_t0_t15.x32 R4, tmem[UR18] ;  /* 0x00000012000479ee */ /* 0x00cfe20008a80000 */
[----:B------:R-:W0:Y:S01]  /*cb60*/  LDTM.16dp32bit_t16_t31.x32 R4, tmem[UR18+0x20] ;  /* 0x00002012000479ee */ /* 0x000e220008aa0000 */
[----:B------:R-:W-:Y:S01]  /*cb70*/  IMAD R40, R3, 0x10, R0 ;  /* 0x0000001003287824 */ /* 0x000fe200078e0200 */
[----:B------:R-:W-:Y:S01]  /*cb80*/  LOP3.LUT R0, R2, 0x18, RZ, 0xc0, !PT ;  /* 0x0000001802007812 */ /* 0x000fe200078ec0ff */
[----:B------:R-:W-:Y:S01]  /*cb90*/  VIADD R3, R49, 0xc0cafb0d ;  /* 0xc0cafb0d31037836 */ /* 0x000fe20000000000 */
[C---:B------:R-:W-:Y:S01]  /*cba0*/  LOP3.LUT R65, R50.reuse, 0x7f, RZ, 0xc0, !PT ;  /* 0x0000007f32417812 */ /* 0x040fe200078ec0ff */
[----:B------:R-:W-:Y:S01]  /*cbb0*/  IMAD.SHL.U32 R2, R50, 0x10, RZ ;  /* 0x0000001032027824 */ /* 0x000fe200078e00ff */
[----:B------:R-:W-:Y:S01]  /*cbc0*/  LOP3.LUT R0, R0, 0x1f, R50, 0xf8, !PT ;  /* 0x0000001f00007812 */ /* 0x000fe200078ef832 */
[----:B------:R-:W-:Y:S01]  /*cbd0*/  IMAD R48, R43, 0x8, R40 ;  /* 0x000000082b307824 */ /* 0x000fe200078e0228 */
[----:B------:R-:W-:Y:S01]  /*cbe0*/  LOP3.LUT R3, R3, 0xff800000, RZ, 0xc0, !PT ;  /* 0xff80000003037812 */ /* 0x000fe200078ec0ff */
[----:B------:R-:W-:Y:S01]  /*cbf0*/  IMAD.U32 R67, RZ, RZ, UR8 ;  /* 0x00000008ff437e24 */ /* 0x000fe2000f8e00ff */
[C---:B------:R-:W-:Y:S01]  /*cc00*/  SHF.L.U32 R39, R0.reuse, 0x3, RZ ;  /* 0x0000000300277819 */ /* 0x040fe200000006ff */
[----:B------:R-:W-:Y:S01]  /*cc10*/  IMAD.SHL.U32 R0, R0, 0x10, RZ ;  /* 0x0000001000007824 */ /* 0x000fe200078e00ff */
[----:B------:R-:W-:Y:S01]  /*cc20*/  LOP3.LUT R41, R2, 0x30, RZ, 0xc0, !PT ;  /* 0x0000003002297812 */ /* 0x000fe200078ec0ff */
[----:B------:R-:W-:Y:S01]  /*cc30*/  IMAD.IADD R37, R49, 0x1, -R3 ;  /* 0x0000000131257824 */ /* 0x000fe200078e0a03 */
[----:B------:R-:W-:-:S02]  /*cc40*/  LOP3.LUT R42, R39, 0xc0, RZ, 0xc0, !PT ;  /* 0x000000c0272a7812 */ /* 0x000fc400078ec0ff */
[----:B------:R-:W-:Y:S01]  /*cc50*/  FSEL R2, RZ, -23, P3 ;  /* 0xc1b80000ff027808 */ /* 0x000fe20001800000 */
[----:B------:R-:W-:Y:S01]  /*cc60*/  FADD R37, R37, -1 ;  /* 0xbf80000025257421 */ /* 0x000fe20000000000 */
[----:B------:R-:W-:Y:S01]  /*cc70*/  I2FP.F32.S32 R3, R3 ;  /* 0x0000000300037245 */ /* 0x000fe20000201400 */
[----:B------:R-:W1:Y:S01]  /*cc80*/  @!P0 SYNCS.CCTL.IV [UR16+0xe008] ;  /* 0x00e00800ff0089b1 */ /* 0x000e620008000010 */
[----:B------:R-:W-:Y:S01]  /*cc90*/  IADD3 R63, PT, PT, R42, UR16, R41 ;  /* 0x000000102a3f7c10 */ /* 0x000fe2000fffe029 */
[----:B------:R-:W-:Y:S01]  /*cca0*/  NOP ;  /* 0x0000000000007918 */ /* 0x000fe20000000000 */
[----:B------:R-:W-:Y:S01]  /*ccb0*/  ISETP.GE.U32.AND P3, PT, R49, 0x7f800000, PT ;  /* 0x7f8000003100780c */ /* 0x000fe20003f66070 */
[----:B------:R-:W-:Y:S01]  /*ccc0*/  FFMA.FTZ R2, R3, 1.1920928955078125e-07, R2 ;  /* 0x3400000003027823 */ /* 0x000fe20000010002 */
[----:B0-----:R-:W-:Y:S01]  /*ccd0*/  @P2 FMUL R4, R4, 0.25 ;  /* 0x3e80000004042820 */ /* 0x001fe20000400000 */
[----:B------:R-:W-:Y:S01]  /*cce0*/  @P2 FMUL R6, R6, 0.25 ;  /* 0x3e80000006062820 */ /* 0x000fe20000400000 */
[----:B------:R-:W-:Y:S01]  /*ccf0*/  @P2 FMUL R5, R5, 0.25 ;  /* 0x3e80000005052820 */ /* 0x000fe20000400000 */
[----:B------:R-:W-:Y:S01]  /*cd00*/  @P2 FMUL R7, R7, 0.25 ;  /* 0x3e80000007072820 */ /* 0x000fe20000400000 */
[----:B------:R-:W-:Y:S01]  /*cd10*/  @!P1 FMUL R4, R4, 16777216 ;  /* 0x4b80000004049820 */ /* 0x000fe20000400000 */
[----:B------:R-:W-:Y:S01]  /*cd20*/  @!P1 FMUL R6, R6, 16777216 ;  /* 0x4b80000006069820 */ /* 0x000fe20000400000 */
[----:B------:R-:W-:Y:S01]  /*cd30*/  @P2 FMUL R8, R8, 0.25 ;  /* 0x3e80000008082820 */ /* 0x000fe20000400000 */
[----:B------:R-:W-:Y:S01]  /*cd40*/  @P2 FMUL R10, R10, 0.25 ;  /* 0x3e8000000a0a2820 */ /* 0x000fe20000400000 */
[C---:B-----5:R-:W-:Y:S01]  /*cd50*/  FMUL R39, R38.reuse, R4 ;  /* 0x0000000426277220 */ /* 0x060fe20000400000 */
[----:B------:R-:W-:Y:S01]  /*cd60*/  FFMA.FTZ R4, R37, R44, -0.16845393180847167969 ;  /* 0xbe2c7f3025047423 */ /* 0x000fe2000001002c */
[----:B------:R-:W-:Y:S01]  /*cd70*/  FMUL R6, R38, R6 ;  /* 0x0000000626067220 */ /* 0x000fe20000400000 */
[----:B------:R-:W-:Y:S01]  /*cd80*/  @!P1 FMUL R5, R5, 16777216 ;  /* 0x4b80000005059820 */ /* 0x000fe20000400000 */
[----:B------:R-:W-:Y:S01]  /*cd90*/  @!P1 FMUL R7, R7, 16777216 ;  /* 0x4b80000007079820 */ /* 0x000fe20000400000 */
[----:B------:R-:W-:Y:S01]  /*cda0*/  FFMA.FTZ R4, R37, R4, 0.1716887056827545166 ;  /* 0x3e2fcf2a25047423 */ /* 0x000fe20000010004 */
[----:B------:R-:W-:Y:S01]  /*cdb0*/  @!P1 FMUL R8, R8, 16777216 ;  /* 0x4b80000008089820 */ /* 0x000fe20000400000 */
[----:B------:R-:W-:Y:S01]  /*cdc0*/  @!P1 FMUL R10, R10, 16777216 ;  /* 0x4b8000000a0a9820 */ /* 0x000fe20000400000 */
[----:B------:R-:W-:Y:S01]  /*cdd0*/  @P2 FMUL R9, R9, 0.25 ;  /* 0x3e80000009092820 */ /* 0x000fe20000400000 */
[----:B------:R-:W-:Y:S01]  /*cde0*/  FFMA.FTZ R4, R37, R4, -0.17900948226451873779 ;  /* 0xbe374e4325047423 */ /* 0x000fe20000010004 */
[----:B------:R-:W-:Y:S01]  /*cdf0*/  @P2 FMUL R11, R11, 0.25 ;  /* 0x3e8000000b0b2820 */ /* 0x000fe20000400000 */
[----:B------:R-:W-:Y:S01]  /*ce00*/  @P2 FMUL R12, R12, 0.25 ;  /* 0x3e8000000c0c2820 */ /* 0x000fe20000400000 */
[----:B------:R-:W-:Y:S01]  /*ce10*/  @P2 FMUL R14, R14, 0.25 ;  /* 0x3e8000000e0e2820 */ /* 0x000fe20000400000 */
[----:B------:R-:W-:Y:S01]  /*ce20*/  FFMA.FTZ R4, R37, R4, 0.20512372255325317383 ;  /* 0x3e520bf425047423 */ /* 0x000fe20000010004 */
[----:B------:R-:W-:Y:S01]  /*ce30*/  @P2 FMUL R13, R13, 0.25 ;  /* 0x3e8000000d0d2820 */ /* 0x000fe20000400000 */
[----:B------:R-:W-:Y:S01]  /*ce40*/  @P2 FMUL R15, R15, 0.25 ;  /* 0x3e8000000f0f2820 */ /* 0x000fe20000400000 */
[----:B------:R-:W-:Y:S01]  /*ce50*/  @P2 FMUL R16, R16, 0.25 ;  /* 0x3e80000010102820 */ /* 0x000fe20000400000 */
[----:B------:R-:W-:Y:S01]  /*ce60*/  @P2 FMUL R17, R17, 0.25 ;  /* 0x3e80000011112820 */ /* 0x000fe20000400000 */
[----:B------:R-:W-:Y:S01]  /*ce70*/  @P2 FMUL R18, R18, 0.25 ;  /* 0x3e80000012122820 */ /* 0x000fe20000400000 */
[----:B------:R-:W-:Y:S01]  /*ce80*/  @P2 FMUL R19, R19, 0.25 ;  /* 0x3e80000013132820 */ /* 0x000fe20000400000 */
[----:B------:R-:W-:Y:S01]  /*ce90*/  F2FP.BF16.F32.PACK_AB R40, R6, R39 ;  /* 0x000000270628723e */ /* 0x000fe200000010ff */
[----:B------:R-:W-:Y:S01]  /*cea0*/  FFMA.FTZ R4, R37, R4, -0.24046532809734344482 ;  /* 0xbe763c8b25047423 */ /* 0x000fe20000010004 */
[C---:B------:R-:W-:Y:S01]  /*ceb0*/  FMUL R5, R38.reuse, R5 ;  /* 0x0000000526057220 */ /* 0x040fe20000400000 */
[C---:B------:R-:W-:Y:S01]  /*cec0*/  FMUL R6, R38.reuse, R7 ;  /* 0x0000000726067220 */ /* 0x040fe20000400000 */
[C---:B------:R-:W-:Y:S01]  /*ced0*/  FMUL R8, R38.reuse, R8 ;  /* 0x0000000826087220 */ /* 0x040fe20000400000 */
[----:B------:R-:W-:Y:S01]  /*cee0*/  FMUL R3, R38, R10 ;  /* 0x0000000a26037220 */ /* 0x000fe20000400000 */
[----:B------:R-:W-:Y:S01]  /*cef0*/  @!P1 FMUL R9, R9, 16777216 ;  /* 0x4b80000009099820 */ /* 0x000fe20000400000 */
        /* <DEDUP_REMOVED lines=9> */
[----:B------:R-:W-:Y:S01]  /*cf90*/  FFMA.FTZ R4, R37, R4, 0.28857114911079406738 ;  /* 0x3e93bf9925047423 */ /* 0x000fe20000010004 */
[----:B------:R-:W-:Y:S01]  /*cfa0*/  F2FP.BF16.F32.PACK_AB R44, R6, R5 ;  /* 0x00000005062c723e */ /* 0x000fe200000010ff */
[C---:B------:R-:W-:Y:S01]  /*cfb0*/  FMUL R9, R38.reuse, R9 ;  /* 0x0000000926097220 */ /* 0x040fe20000400000 */
[----:B------:R-:W-:Y:S01]  /*cfc0*/  F2FP.BF16.F32.PACK_AB R41, R3, R8 ;  /* 0x000000080329723e */ /* 0x000fe200000010ff */
        /* <DEDUP_REMOVED lines=8> */
[----:B------:R-:W-:Y:S01]  /*d050*/  FMUL R8, R38, R19 ;  /* 0x0000001326087220 */ /* 0x000fe20000400000 */
[----:B------:R-:W-:Y:S01]  /*d060*/  FFMA.FTZ R4, R37, R4, -0.36067417263984680176 ;  /* 0xbeb8aa4925047423 */ /* 0x000fe20000010004 */
[----:B------:R-:W-:Y:S01]  /*d070*/  F2FP.BF16.F32.PACK_AB R45, R10, R9 ;  /* 0x000000090a2d723e */ /* 0x000fe200000010ff */
[----:B------:R-:W-:Y:S01]  /*d080*/  @P2 FMUL R20, R20, 0.25 ;  /* 0x3e80000014142820 */ /* 0x000fe20000400000 */
[----:B------:R-:W-:Y:S01]  /*d090*/  F2FP.BF16.F32.PACK_AB R42, R7, R12 ;  /* 0x0000000c072a723e */ /* 0x000fe200000010ff */
[----:B------:R-:W-:Y:S01]  /*d0a0*/  FFMA.FTZ R4, R37, R4, 0.48089820146560668945 ;  /* 0x3ef6384a25047423 */ /* 0x000fe20000010004 */
[----:B------:R-:W-:Y:S01]  /*d0b0*/  F2FP.BF16.F32.PACK_AB R46, R6, R13 ;  /* 0x0000000d062e723e */ /* 0x000fe200000010ff */
[----:B------:R-:W-:Y:S01]  /*d0c0*/  @P2 FMUL R21, R21, 0.25 ;  /* 0x3e80000015152820 */ /* 0x000fe20000400000 */
[----:B------:R-:W-:Y:S01]  /*d0d0*/  F2FP.BF16.F32.PACK_AB R43, R3, R16 ;  /* 0x00000010032b723e */ /* 0x000fe200000010ff */
[----:B------:R-:W-:Y:S01]  /*d0e0*/  FFMA.FTZ R4, R37, R4, -0.72134751081466674805 ;  /* 0xbf38aa3b25047423 */ /* 0x000fe20000010004 */
[----:B------:R-:W-:Y:S01]  /*d0f0*/  F2FP.BF16.F32.PACK_AB R47, R8, R17 ;  /* 0x00000011082f723e */ /* 0x000fe200000010ff */
[----:B------:R-:W-:Y:S01]  /*d100*/  @P2 FMUL R22, R22, 0.25 ;  /* 0x3e80000016162820 */ /* 0x000fe20000400000 */
[--C-:B------:R-:W-:Y:S01]  /*d110*/  LOP3.LUT R67, R67, 0x3f, R50.reuse, 0xf8, !PT ;  /* 0x0000003f43437812 */ /* 0x100fe200078ef832 */
[----:B-1----:R0:W-:Y:S01]  /*d120*/  STS.128 [R48], R40 ;  /* 0x0000002830007388 */ /* 0x0021e20000000c00 */
[----:B------:R-:W-:Y:S01]  /*d130*/  FMUL R4, R37, R4 ;  /* 0x0000000425047220 */ /* 0x000fe20000400000 */
[----:B------:R-:W-:Y:S01]  /*d140*/  SHF.R.U32.HI R9, RZ, 0x6, R50 ;  /* 0x00000006ff097819 */ /* 0x000fe20000011632 */
[----:B------:R-:W-:Y:S01]  /*d150*/  @P2 FMUL R23, R23, 0.25 ;  /* 0x3e80000017172820 */ /* 0x000fe20000400000 */
[----:B------:R1:W-:Y:S01]  /*d160*/  STS.128 [R48+0x400], R44 ;  /* 0x0004002c30007388 */ /* 0x0003e20000000c00 */
[----:B------:R-:W-:Y:S01]  /*d170*/  FMUL R4, R37, R4 ;  /* 0x0000000425047220 */ /* 0x000fe20000400000 */
[----:B------:R-:W-:Y:S01]  /*d180*/  IMAD R3, R67, UR5, RZ ;  /* 0x0000000543037c24 */ /* 0x000fe2000f8e02ff */
[----:B------:R-:W-:Y:S01]  /*d190*/  USHF.L.U32 UR5, UR4, 0x1, URZ ;  /* 0x0000000104057899 */ /* 0x000fe200080006ff */
[----:B------:R-:W-:Y:S01]  /*d1a0*/  @P2 FMUL R24, R24, 0.25 ;  /* 0x3e80000018182820 */ /* 0x000fe20000400000 */
[----:B------:R-:W-:Y:S01]  /*d1b0*/  FFMA.FTZ R37, R37, 1.4426950216293334961, R4 ;  /* 0x3fb8aa3b25257823 */ /* 0x000fe20000010004 */
[----:B------:R-:W-:Y:S01]  /*d1c0*/  @P2 FMUL R26, R26, 0.25 ;  /* 0x3e8000001a1a2820 */ /* 0x000fe20000400000 */
[----:B------:R-:W-:Y:S01]  /*d1d0*/  @P3 IMAD.MOV.U32 R4, RZ, RZ, 0x7f800000 ;  /* 0x7f800000ff043424 */ /* 0x000fe200078e00ff */
[----:B------:R-:W-:Y:S01]  /*d1e0*/  SHF.L.U32 R5, R3, 0x1, RZ ;  /* 0x0000000103057819 */ /* 0x000fe200000006ff */
[----:B------:R-:W-:Y:S01]  /*d1f0*/  FADD R2, R2, R37 ;  /* 0x0000002502027221 */ /* 0x000fe20000000000 */
[----:B------:R-:W-:Y:S01]  /*d200*/  SGXT.U32 R9, R9, 0x1 ;  /* 0x000000010909781a */ /* 0x000fe20000000000 */
[----:B------:R-:W-:Y:S01]  /*d210*/  @!P1 FMUL R20, R20, 16777216 ;  /* 0x4b80000014149820 */ /* 0x000fe20000400000 */
[----:B------:R-:W-:Y:S01]  /*d220*/  @!P1 FMUL R21, R21, 16777216 ;  /* 0x4b80000015159820 */ /* 0x000fe20000400000 */
[----:B------:R-:W-:Y:S01]  /*d230*/  @!P1 FMUL R22, R22, 16777216 ;  /* 0x4b80000016169820 */ /* 0x000fe20000400000 */
[----:B------:R-:W-:Y:S01]  /*d240*/  @!P1 FMUL R23, R23, 16777216 ;  /* 0x4b80000017179820 */ /* 0x000fe20000400000 */
[----:B------:R-:W-:Y:S01]  /*d250*/  @!P1 FMUL R24, R24, 16777216 ;  /* 0x4b80000018189820 */ /* 0x000fe20000400000 */
[----:B------:R-:W-:Y:S01]  /*d260*/  @!P1 FMUL R26, R26, 16777216 ;  /* 0x4b8000001a1a9820 */ /* 0x000fe20000400000 */
[----:B------:R-:W-:Y:S01]  /*d270*/  @P3 FFMA.FTZ R2, R49, R4, +INF ;  /* 0x7f80000031023423 */ /* 0x000fe20000010004 */
[----:B------:R-:W-:Y:S01]  /*d280*/  IADD3 R60, P3, P4, R5, UR5, R60 ;  /* 0x00000005053c7c10 */ /* 0x000fe2000fc7e03c */
[----:B------:R-:W-:Y:S01]  /*d290*/  UIMAD.WIDE UR4, UR4, 0x2, URZ ;  /* 0x00000002040478a5 */ /* 0x000fe2000f8e02ff */
[----:B------:R-:W-:Y:S01]  /*d2a0*/  FSETP.NEU.AND P0, PT, R49, RZ, PT ;  /* 0x000000ff3100720b */ /* 0x000fe20003f0d000 */
[----:B------:R-:W-:-:S04]  /*d2b0*/  IMAD.HI R4, R3, 0x2, RZ ;  /* 0x0000000203047827 */ /* 0x000fc800078e02ff */
[C---:B------:R-:W-:Y:S01]  /*d2c0*/  FMUL R20, R38.reuse, R20 ;  /* 0x0000001426147220 */ /* 0x040fe20000400000 */
[C---:B------:R-:W-:Y:S01]  /*d2d0*/  FMUL R21, R38.reuse, R21 ;  /* 0x0000001526157220 */ /* 0x040fe20000400000 */
[C---:B------:R-:W-:Y:S01]  /*d2e0*/  FMUL R5, R38.reuse, R22 ;  /* 0x0000001626057220 */ /* 0x040fe20000400000 */
[----:B------:R-:W-:Y:S02]  /*d2f0*/  IMAD R9, R9, R54, RZ ;  /* 0x0000003609097224 */ /* 0x000fe400078e02ff */
[C---:B------:R-:W-:Y:S01]  /*d300*/  FMUL R6, R38.reuse, R23 ;  /* 0x0000001726067220 */ /* 0x040fe20000400000 */
[C---:B------:R-:W-:Y:S01]  /*d310*/  FMUL R24, R38.reuse, R24 ;  /* 0x0000001826187220 */ /* 0x040fe20000400000 */
[----:B------:R-:W-:Y:S01]  /*d320*/  FMUL R7, R38, R26 ;  /* 0x0000001a26077220 */ /* 0x000fe20000400000 */
[----:B------:R-:W-:Y:S01]  /*d330*/  LEA R49, R65, UR16, 0x4 ;  /* 0x0000001041317c11 */ /* 0x000fe2000f8e20ff */
[----:B------:R-:W-:Y:S01]  /*d340*/  BAR.SYNC.DEFER_BLOCKING 0x0 ;  /* 0x0000000000007b1d */ /* 0x000fe20000010000 */
[----:B------:R-:W-:Y:S01]  /*d350*/  IMAD R10, R54, 0x2, R9 ;  /* 0x00000002360a7824 */ /* 0x000fe200078e0209 */
[----:B------:R-:W-:Y:S01]  /*d360*/  IADD3.X R64, PT, PT, R4, UR5, R61, P3, P4 ;  /* 0x0000000504407c10 */ /* 0x000fe20009fe843d */
[----:B------:R-:W-:Y:S01]  /*d370*/  @P2 FMUL R25, R25, 0.25 ;  /* 0x3e80000019192820 */ /* 0x000fe20000400000 */
[----:B0-----:R-:W-:Y:S01]  /*d380*/  F2FP.BF16.F32.PACK_AB R40, R5, R20 ;  /* 0x000000140528723e */ /* 0x001fe200000010ff */
[----:B------:R-:W-:Y:S01]  /*d390*/  IMAD R11, R54, 0x2, R10 ;  /* 0x00000002360b7824 */ /* 0x000fe200078e020a */
[----:B-1----:R-:W-:Y:S01]  /*d3a0*/  F2FP.BF16.F32.PACK_AB R44, R6, R21 ;  /* 0x00000015062c723e */ /* 0x002fe200000010ff */
[----:B------:R-:W-:Y:S01]  /*d3b0*/  @P2 FMUL R27, R27, 0.25 ;  /* 0x3e8000001b1b2820 */ /* 0x000fe20000400000 */
[----:B------:R-:W-:Y:S01]  /*d3c0*/  F2FP.BF16.F32.PACK_AB R41, R7, R24 ;  /* 0x000000180729723e */ /* 0x000fe200000010ff */
[----:B------:R-:W-:Y:S01]  /*d3d0*/  @P2 FMUL R28, R28, 0.25 ;  /* 0x3e8000001c1c2820 */ /* 0x000fe20000400000 */
[----:B------:R-:W-:Y:S01]  /*d3e0*/  @P2 FMUL R29, R29, 0.25 ;  /* 0x3e8000001d1d2820 */ /* 0x000fe20000400000 */
[----:B------:R-:W-:Y:S01]  /*d3f0*/  @P2 FMUL R30, R30, 0.25 ;  /* 0x3e8000001e1e2820 */ /* 0x000fe20000400000 */
[----:B------:R-:W-:Y:S01]  /*d400*/  @P2 FMUL R31, R31, 0.25 ;  /* 0x3e8000001f1f2820 */ /* 0x000fe20000400000 */
[----:B------:R-:W-:Y:S01]  /*d410*/  @P2 FMUL R32, R32, 0.25 ;  /* 0x3e80000020202820 */ /* 0x000fe20000400000 */
[----:B------:R-:W-:Y:S01]  /*d420*/  @P2 FMUL R33, R33, 0.25 ;  /* 0x3e80000021212820 */ /* 0x000fe20000400000 */
[----:B------:R-:W-:Y:S01]  /*d430*/  @P2 FMUL R34, R34, 0.25 ;  /* 0x3e80000022222820 */ /* 0x000fe20000400000 */
[----:B------:R-:W-:-:S02]  /*d440*/  IMAD R19, R54, 0x2, R11 ;  /* 0x0000000236137824 */ /* 0x000fc400078e020b */
[----:B------:R-:W-:Y:S01]  /*d450*/  @P2 FMUL R35, R35, 0.25 ;  /* 0x3e80000023232820 */ /* 0x000fe20000400000 */
[----:B------:R-:W-:Y:S01]  /*d460*/  @!P1 FMUL R25, R25, 16777216 ;  /* 0x4b80000019199820 */ /* 0x000fe20000400000 */
[----:B------:R-:W-:Y:S01]  /*d470*/  @!P1 FMUL R27, R27, 16777216 ;  /* 0x4b8000001b1b9820 */ /* 0x000fe20000400000 */
[----:B------:R-:W-:Y:S01]  /*d480*/  @!P1 FMUL R28, R28, 16777216 ;  /* 0x4b8000001c1c9820 */ /* 0x000fe20000400000 */
[----:B------:R-:W-:Y:S01]  /*d490*/  @!P1 FMUL R29, R29, 16777216 ;  /* 0x4b8000001d1d9820 */ /* 0x000fe20000400000 */
[----:B------:R-:W-:Y:S01]  /*d4a0*/  @!P1 FMUL R30, R30, 16777216 ;  /* 0x4b8000001e1e9820 */ /* 0x000fe20000400000 */
[----:B------:R-:W-:Y:S01]  /*d4b0*/  @!P1 FMUL R31, R31, 16777216 ;  /* 0x4b8000001f1f9820 */ /* 0x000fe20000400000 */
[----:B------:R-:W0:Y:S01]  /*d4c0*/  LDS.128 R12, [R49] ;  /* 0x00000000310c7984 */ /* 0x000e220000000c00 */
[----:B------:R-:W-:Y:S01]  /*d4d0*/  @!P1 FMUL R32, R32, 16777216 ;  /* 0x4b80000020209820 */ /* 0x000fe20000400000 */
[----:B------:R-:W-:Y:S01]  /*d4e0*/  @!P1 FMUL R33, R33, 16777216 ;  /* 0x4b80000021219820 */ /* 0x000fe20000400000 */
[----:B------:R-:W-:Y:S01]  /*d4f0*/  @!P1 FMUL R34, R34, 16777216 ;  /* 0x4b80000022229820 */ /* 0x000fe20000400000 */
[----:B------:R-:W-:Y:S01]  /*d500*/  LDS.128 R4, [R49+0x800] ;  /* 0x0008000031047984 */ /* 0x000fe20000000c00 */
[----:B------:R-:W-:-:S02]  /*d510*/  IMAD R21, R54, 0x2, R19 ;  /* 0x0000000236157824 */ /* 0x000fc400078e0213 */
[----:B------:R-:W-:Y:S01]  /*d520*/  @!P1 FMUL R35, R35, 16777216 ;  /* 0x4b80000023239820 */ /* 0x000fe20000400000 */
        /* <DEDUP_REMOVED lines=10> */
[----:B------:R-:W-:Y:S01]  /*d5d0*/  LEA R22, R54, R21, 0x1 ;  /* 0x0000001536167211 */ /* 0x000fe200078e08ff */
[----:B------:R-:W1:Y:S01]  /*d5e0*/  LDCU UR4, c[0x0][0x3ec] ;  /* 0x00007d80ff0477ac */ /* 0x000e620008000800 */
[----:B------:R-:W-:-:S02]  /*d5f0*/  F2FP.BF16.F32.PACK_AB R45, R8, R25 ;  /* 0x00000019082d723e */ /* 0x000fc400000010ff */
[----:B------:R-:W-:Y:S01]  /*d600*/  F2FP.BF16.F32.PACK_AB R43, R23, R32 ;  /* 0x00000020172b723e */ /* 0x000fe200000010ff */
[----:B------:R-:W-:Y:S01]  /*d610*/  IMAD R23, R54, 0x2, R22 ;  /* 0x0000000236177824 */ /* 0x000fe200078e0216 */
[----:B------:R-:W-:Y:S01]  /*d620*/  F2FP.BF16.F32.PACK_AB R42, R17, R28 ;  /* 0x0000001c112a723e */ /* 0x000fe200000010ff */
[----:B------:R-:W-:Y:S01]  /*d630*/  BAR.SYNC.DEFER_BLOCKING 0x0 ;  /* 0x0000000000007b1d */ /* 0x000fe20000010000 */
[----:B------:R-:W-:Y:S01]  /*d640*/  F2FP.BF16.F32.PACK_AB R46, R16, R29 ;  /* 0x0000001d102e723e */ /* 0x000fe200000010ff */
[----:B------:R-:W-:Y:S01]  /*d650*/  IMAD R24, R54, 0x2, R23 ;  /* 0x0000000236187824 */ /* 0x000fe200078e0217 */
[----:B------:R-:W-:Y:S02]  /*d660*/  F2FP.BF16.F32.PACK_AB R47, R38, R33 ;  /* 0x00000021262f723e */ /* 0x000fe400000010ff */
[----:B------:R-:W-:Y:S01]  /*d670*/  FSEL R3, R2, -INF , P0 ;  /* 0xff80000002037808 */ /* 0x000fe20000000000 */
[----:B------:R-:W-:Y:S01]  /*d680*/  IMAD R25, R54, 0x2, R24 ;  /* 0x0000000236197824 */ /* 0x000fe200078e0218 */
[----:B------:R-:W-:-:S02]  /*d690*/  LEA R2, P0, R9, R60, 0x1 ;  /* 0x0000003c09027211 */ /* 0x000fc400078008ff */
[----:B------:R-:W-:Y:S01]  /*d6a0*/  LEA R8, P1, R10, R60, 0x1 ;  /* 0x0000003c0a087211 */ /* 0x000fe200078208ff */
[C---:B------:R-:W-:Y:S02]  /*d6b0*/  IMAD R26, R54.reuse, 0x2, R25 ;  /* 0x00000002361a7824 */ /* 0x040fe400078e0219 */
[----:B------:R-:W-:Y:S01]  /*d6c0*/  FFMA R62, R3, 0.69314718246459960938, R36 ;  /* 0x3f317218033e7823 */ /* 0x000fe20000000024 */
[----:B------:R-:W-:Y:S01]  /*d6d0*/  LEA.HI.X.SX32 R3, R9, R64, 0x1, P0 ;  /* 0x0000004009037211 */ /* 0x000fe200000f0eff */
[----:B-1----:R-:W-:Y:S01]  /*d6e0*/  UIMAD UR4, UR7, UR4, URZ ;  /* 0x00000004070472a4 */ /* 0x002fe2000f8e02ff */
[C---:B------:R-:W-:Y:S02]  /*d6f0*/  LEA R16, P0, R11.reuse, R60, 0x1 ;  /* 0x0000003c0b107211 */ /* 0x040fe400078008ff */
[C---:B------:R-:W-:Y:S01]  /*d700*/  LEA R27, R54.reuse, R26, 0x1 ;  /* 0x0000001a361b7211 */ /* 0x040fe200078e08ff */
[----:B------:R-:W-:Y:S01]  /*d710*/  USHF.L.U32 UR6, UR4, 0x2, URZ ;  /* 0x0000000204067899 */ /* 0x000fe200080006ff */
[----:B------:R-:W-:Y:S01]  /*d720*/  LEA.HI.X.SX32 R17, R11, R64, 0x1, P0 ;  /* 0x000000400b117211 */ /* 0x000fe200000f0eff */
[----:B------:R-:W-:Y:S01]  /*d730*/  UIMAD.WIDE UR4, UR4, 0x4, URZ ;  /* 0x00000004040478a5 */ /* 0x000fe2000f8e02ff */
[C---:B------:R-:W-:Y:S01]  /*d740*/  LEA R18, P0, R19.reuse, R60, 0x1 ;  /* 0x0000003c13127211 */ /* 0x040fe200078008ff */
[----:B------:R-:W-:Y:S01]  /*d750*/  IMAD R28, R54, 0x2, R27 ;  /* 0x00000002361c7824 */ /* 0x000fe200078e021b */
[-C--:B------:R-:W-:Y:S01]  /*d760*/  LEA.HI.X.SX32 R9, R10, R64.reuse, 0x1, P1 ;  /* 0x000000400a097211 */ /* 0x080fe200008f0eff */
[----:B------:R-:W-:Y:S02]  /*d770*/  STS.128 [R48], R40 ;  /* 0x0000002830007388 */ /* 0x000fe40000000c00 */
[C---:B------:R-:W-:Y:S01]  /*d780*/  IMAD R29, R54.reuse, 0x2, R28 ;  /* 0x00000002361d7824 */ /* 0x040fe200078e021c */
[----:B------:R-:W-:Y:S01]  /*d790*/  LEA.HI.X.SX32 R19, R19, R64, 0x1, P0 ;  /* 0x0000004013137211 */ /* 0x000fe200000f0eff */
[----:B------:R-:W-:Y:S02]  /*d7a0*/  STS.128 [R48+0x400], R44 ;  /* 0x0004002c30007388 */ /* 0x000fe40000000c00 */
[C---:B------:R-:W-:Y:S01]  /*d7b0*/  IMAD R30, R54.reuse, 0x2, R29 ;  /* 0x00000002361e7824 */ /* 0x040fe200078e021d */
[----:B0-----:R-:W-:Y:S01]  /*d7c0*/  PRMT R32, R13, 0x7632, R32 ;  /* 0x000076320d207816 */ /* 0x001fe20000000020 */
[----:B------:R-:W-:Y:S02]  /*d7d0*/  BAR.SYNC.DEFER_BLOCKING 0x0 ;  /* 0x0000000000007b1d */ /* 0x000fe40000010000 */
[----:B------:R-:W-:Y:S01]  /*d7e0*/  IMAD R31, R54, 0x2, R30 ;  /* 0x00000002361f7824 */ /* 0x000fe200078e021e */
[----:B------:R-:W-:-:S04]  /*d7f0*/  LEA R20, P0, R21, R60, 0x1 ;  /* 0x0000003c15147211 */ /* 0x000fc800078008ff */
[----:B------:R-:W-:Y:S01]  /*d800*/  LEA.HI.X.SX32 R21, R21, R64, 0x1, P0 ;  /* 0x0000004015157211 */ /* 0x000fe200000f0eff */
[----:B------:R0:W-:Y:S02]  /*d810*/  STG.E.U16 desc[UR28][R2.64], R12 ;  /* 0x0000000c02007986 */ /* 0x0001e4000c10151c */
[----:B0-----:R-:W-:Y:S02]  /*d820*/  PRMT R3, R12, 0x7632, R3 ;  /* 0x000076320c037816 */ /* 0x001fe40000000003 */
[----:B------:R-:W-:-:S03]  /*d830*/  LEA R2, P0, R22, R60, 0x1 ;  /* 0x0000003c16027211 */ /* 0x000fc600078008ff */
[----:B------:R0:W-:Y:S04]  /*d840*/  STG.E.U16 desc[UR28][R8.64], R3 ;  /* 0x0000000308007986 */ /* 0x0001e8000c10151c */
[----:B------:R1:W-:Y:S04]  /*d850*/  STG.E.U16 desc[UR28][R16.64], R13 ;  /* 0x0000000d10007986 */ /* 0x0003e8000c10151c */
[----:B------:R2:W-:Y:S04]  /*d860*/  STG.E.U16 desc[UR28][R18.64], R32 ;  /* 0x0000002012007986 */ /* 0x0005e8000c10151c */
[----:B------:R-:W3:Y:S01]  /*d870*/  LDS.128 R8, [R49] ;  /* 0x0000000031087984 */ /* 0x000ee20000000c00 */
[----:B0-----:R-:W-:-:S02]  /*d880*/  LEA.HI.X.SX32 R3, R22, R64, 0x1, P0 ;  /* 0x0000004016037211 */ /* 0x001fc400000f0eff */
[C---:B------:R-:W-:Y:S01]  /*d890*/  LEA R22, P0, R23.reuse, R60, 0x1 ;  /* 0x0000003c17167211 */ /* 0x040fe200078008ff */
[----:B------:R0:W-:Y:S01]  /*d8a0*/  STG.E.U16 desc[UR28][R20.64], R14 ;  /* 0x0000000e14007986 */ /* 0x0001e2000c10151c */
[----:B-1----:R-:W-:Y:S02]  /*d8b0*/  PRMT R13, R14, 0x7632, R13 ;  /* 0x000076320e0d7816 */ /* 0x002fe4000000000d */
[----:B------:R-:W-:Y:S02]  /*d8c0*/  LEA.HI.X.SX32 R23, R23, R64, 0x1, P0 ;  /* 0x0000004017177211 */ /* 0x000fe400000f0eff */
[----:B--2---:R-:W-:Y:S01]  /*d8d0*/  LEA R32, R54, R31, 0x1 ;  /* 0x0000001f36207211 */ /* 0x004fe200078e08ff */
[----:B------:R1:W-:Y:S01]  /*d8e0*/  STG.E.U16 desc[UR28][R2.64], R13 ;  /* 0x0000000d02007986 */ /* 0x0003e2000c10151c */
[-C--:B------:R-:W-:Y:S02]  /*d8f0*/  LEA R12, P0, R24, R60.reuse, 0x1 ;  /* 0x0000003c180c7211 */ /* 0x080fe400078008ff */
[----:B------:R-:W-:Y:S01]  /*d900*/  LEA R18, P1, R26, R60, 0x1 ;  /* 0x0000003c1a127211 */ /* 0x000fe200078208ff */
[----:B------:R-:W-:Y:S01]  /*d910*/  IMAD R33, R54, 0x2, R32 ;  /* 0x0000000236217824 */ /* 0x000fe200078e0220 */
[----:B------:R-:W-:Y:S02]  /*d920*/  STG.E.U16 desc[UR28][R22.64], R15 ;  /* 0x0000000f16007986 */ /* 0x000fe4000c10151c */
[----:B------:R-:W-:Y:S01]  /*d930*/  LEA.HI.X.SX32 R19, R26, R64, 0x1, P1 ;  /* 0x000000401a137211 */ /* 0x000fe200008f0eff */
[----:B------:R-:W-:Y:S01]  /*d940*/  IMAD R35, R54, 0x2, R33 ;  /* 0x0000000236237824 */ /* 0x000fe200078e0221 */
[----:B0-----:R-:W-:-:S03]  /*d950*/  LEA R20, P1, R28, R60, 0x1 ;  /* 0x0000003c1c147211 */ /* 0x001fc600078208ff */
[----:B------:R-:W-:Y:S01]  /*d960*/  IMAD R36, R54, 0x2, R35 ;  /* 0x0000000236247824 */ /* 0x000fe200078e0223 */
[----:B-1----:R-:W-:Y:S02]  /*d970*/  LEA.HI.X.SX32 R13, R24, R64, 0x1, P0 ;  /* 0x00000040180d7211 */ /* 0x002fe400000f0eff */
[----:B------:R-:W-:Y:S01]  /*d980*/  PRMT R3, R15, 0x7632, R3 ;  /* 0x000076320f037816 */ /* 0x000fe20000000003 */
[----:B------:R-:W-:Y:S01]  /*d990*/  IMAD R37, R54, 0x2, R36 ;  /* 0x0000000236257824 */ /* 0x000fe200078e0224 */
[C---:B------:R-:W-:Y:S02]  /*d9a0*/  LEA R16, P0, R25.reuse, R60, 0x1 ;  /* 0x0000003c19107211 */ /* 0x040fe400078008ff */
[-C--:B------:R-:W-:Y:S01]  /*d9b0*/  LEA.HI.X.SX32 R21, R28, R64.reuse, 0x1, P1 ;  /* 0x000000401c157211 */ /* 0x080fe200008f0eff */
[----:B------:R0:W-:Y:S01]  /*d9c0*/  STG.E.U16 desc[UR28][R12.64], R3 ;  /* 0x000000030c007986 */ /* 0x0001e2000c10151c */
[C---:B------:R-:W-:Y:S02]  /*d9d0*/  LEA R39, R54.reuse, R37, 0x1 ;  /* 0x0000002536277211 */ /* 0x040fe400078e08ff */
[----:B------:R-:W-:Y:S01]  /*d9e0*/  LEA.HI.X.SX32 R17, R25, R64, 0x1, P0 ;  /* 0x0000004019117211 */ /* 0x000fe200000f0eff */
[----:B------:R1:W2:Y:S01]  /*d9f0*/  LDS.128 R12, [R49+0x800] ;  /* 0x00080000310c7984 */ /* 0x0002a20000000c00 */
[-C--:B------:R-:W-:Y:S01]  /*da00*/  LEA R2, P0, R27, R60.reuse, 0x1 ;  /* 0x0000003c1b027211 */ /* 0x080fe200078008ff */
[----:B------:R-:W-:Y:S01]  /*da10*/  IMAD R41, R54, 0x2, R39 ;  /* 0x0000000236297824 */ /* 0x000fe200078e0227 */
[----:B------:R-:W-:-:S02]  /*da20*/  LEA R24, P1, R30, R60, 0x1 ;  /* 0x0000003c1e187211 */ /* 0x000fc400078208ff */
[----:B------:R-:W-:Y:S01]  /*da30*/  LEA R34, P2, R36, R60, 0x1 ;  /* 0x0000003c24227211 */ /* 0x000fe200078408ff */
[----:B------:R-:W-:Y:S01]  /*da40*/  IMAD R43, R54, 0x2, R41 ;  /* 0x00000002362b7824 */ /* 0x000fe200078e0229 */
[-C--:B------:R-:W-:Y:S01]  /*da50*/  LEA.HI.X.SX32 R25, R30, R64.reuse, 0x1, P1 ;  /* 0x000000401e197211 */ /* 0x080fe200008f0eff */
[----:B---3--:R3:W-:Y:S01]  /*da60*/  STG.E.U16 desc[UR28][R16.64], R8 ;  /* 0x0000000810007986 */ /* 0x0087e2000c10151c */
[----:B0-----:R-:W-:Y:S01]  /*da70*/  LEA.HI.X.SX32 R3, R27, R64, 0x1, P0 ;  /* 0x000000401b037211 */ /* 0x001fe200000f0eff */
[----:B------:R-:W-:Y:S01]  /*da80*/  IMAD R45, R54, 0x2, R43 ;  /* 0x00000002362d7824 */ /* 0x000fe200078e022b */
[CC--:B------:R-:W-:Y:S02]  /*da90*/  LEA R22, P0, R29.reuse, R60.reuse, 0x1 ;  /* 0x0000003c1d167211 */ /* 0x0c0fe400078008ff */
[----:B------:R-:W-:Y:S01]  /*daa0*/  LEA R28, P1, R32, R60, 0x1 ;  /* 0x0000003c201c7211 */ /* 0x000fe200078208ff */
[----:B------:R-:W-:Y:S01]  /*dab0*/  IMAD R47, R54, 0x2, R45 ;  /* 0x00000002362f7824 */ /* 0x000fe200078e022d */
[----:B------:R-:W-:-:S02]  /*dac0*/  LEA.HI.X.SX32 R23, R29, R64, 0x1, P0 ;  /* 0x000000401d177211 */ /* 0x000fc400000f0eff */
[C---:B------:R-:W-:Y:S02]  /*dad0*/  LEA R26, P0, R31.reuse, R60, 0x1 ;  /* 0x0000003c1f1a7211 */ /* 0x040fe400078008ff */
[----:B-1----:R-:W-:Y:S02]  /*dae0*/  LEA R49, R54, R47, 0x1 ;  /* 0x0000002f36317211 */ /* 0x002fe400078e08ff */
[-C--:B------:R-:W-:Y:S02]  /*daf0*/  LEA.HI.X.SX32 R27, R31, R64.reuse, 0x1, P0 ;  /* 0x000000401f1b7211 */ /* 0x080fe400000f0eff */
[----:B------:R-:W-:Y:S01]  /*db00*/  LEA.HI.X.SX32 R29, R32, R64, 0x1, P1 ;  /* 0x00000040201d7211 */ /* 0x000fe200008f0eff */
[C---:B------:R-:W-:Y:S01]  /*db10*/  IMAD R51, R54.reuse, 0x2, R49 ;  /* 0x0000000236337824 */ /* 0x040fe200078e0231 */
[-C--:B------:R-:W-:Y:S02]  /*db20*/  LEA R30, P0, R33, R60.reuse, 0x1 ;  /* 0x0000003c211e7211 */ /* 0x080fe400078008ff */
[----:B------:R-:W-:Y:S01]  /*db30*/  LEA R32, P1, R35, R60, 0x1 ;  /* 0x0000003c23207211 */ /* 0x000fe200078208ff */
[----:B------:R-:W-:Y:S01]  /*db40*/  IMAD R53, R54, 0x2, R51 ;  /* 0x0000000236357824 */ /* 0x000fe200078e0233 */
[----:B------:R-:W-:-:S02]  /*db50*/  PRMT R66, R8, 0x7632, R66 ;  /* 0x0000763208427816 */ /* 0x000fc40000000042 */
[-C--:B------:R-:W-:Y:S01]  /*db60*/  LEA.HI.X.SX32 R31, R33, R64.reuse, 0x1, P0 ;  /* 0x00000040211f7211 */ /* 0x080fe200000f0eff */
[----:B------:R-:W-:Y:S01]  /*db70*/  IMAD R55, R54, 0x2, R53 ;  /* 0x0000000236377824 */ /* 0x000fe200078e0235 */
[-C--:B------:R-:W-:Y:S01]  /*db80*/  LEA.HI.X.SX32 R33, R35, R64.reuse, 0x1, P1 ;  /* 0x0000004023217211 */ /* 0x080fe200008f0eff */
[----:B------:R-:W-:Y:S01]  /*db90*/  STG.E.U16 desc[UR28][R18.64], R66 ;  /* 0x0000004212007986 */ /* 0x000fe2000c10151c */
[----:B------:R-:W-:Y:S01]  /*dba0*/  LEA.HI.X.SX32 R35, R36, R64, 0x1, P2 ;  /* 0x0000004024237211 */ /* 0x000fe200010f0eff */
[----:B------:R-:W-:Y:S01]  /*dbb0*/  IMAD R57, R54, 0x2, R55 ;  /* 0x0000000236397824 */ /* 0x000fe200078e0237 */
[-C--:B------:R-:W-:Y:S01]  /*dbc0*/  LEA R36, P0, R37, R60.reuse, 0x1 ;  /* 0x0000003c25247211 */ /* 0x080fe200078008ff */
[----:B------:R0:W-:Y:S01]  /*dbd0*/  STG.E.U16 desc[UR28][R2.64], R9 ;  /* 0x0000000902007986 */ /* 0x0001e2000c10151c */
[-C--:B------:R-:W-:Y:S02]  /*dbe0*/  LEA R38, P1, R39, R60.reuse, 0x1 ;  /* 0x0000003c27267211 */ /* 0x080fe400078208ff */
[----:B------:R-:W-:-:S02]  /*dbf0*/  LEA R40, P2, R41, R60, 0x1 ;  /* 0x0000003c29287211 */ /* 0x000fc400078408ff */
[----:B---3--:R-:W-:Y:S02]  /*dc00*/  PRMT R17, R9, 0x7632, R17 ;  /* 0x0000763209117816 */ /* 0x008fe40000000011 */
[-C--:B------:R-:W-:Y:S02]  /*dc10*/  LEA.HI.X.SX32 R37, R37, R64.reuse, 0x1, P0 ;  /* 0x0000004025257211 */ /* 0x080fe400000f0eff */
[----:B------:R-:W-:Y:S01]  /*dc20*/  LEA.HI.X.SX32 R39, R39, R64, 0x1, P1 ;  /* 0x0000004027277211 */ /* 0x000fe200008f0eff */
[----:B------:R1:W-:Y:S01]  /*dc30*/  STG.E.U16 desc[UR28][R20.64], R17 ;  /* 0x0000001114007986 */ /* 0x0003e2000c10151c */
[----:B------:R-:W-:Y:S02]  /*dc40*/  LEA R42, P0, R43, R60, 0x1 ;  /* 0x0000003c2b2a7211 */ /* 0x000fe400078008ff */
[----:B0-----:R-:W-:Y:S01]  /*dc50*/  PRMT R3, R10, 0x7632, R3 ;  /* 0x000076320a037816 */ /* 0x001fe20000000003 */
[----:B------:R-:W-:Y:S01]  /*dc60*/  STG.E.U16 desc[UR28][R22.64], R10 ;  /* 0x0000000a16007986 */ /* 0x000fe2000c10151c */
[----:B------:R-:W-:-:S02]  /*dc70*/  LEA.HI.X.SX32 R41, R41, R64, 0x1, P2 ;  /* 0x0000004029297211 */ /* 0x000fc400010f0eff */
[-C--:B------:R-:W-:Y:S01]  /*dc80*/  LEA R44, P1, R45, R60.reuse, 0x1 ;  /* 0x0000003c2d2c7211 */ /* 0x080fe200078208ff */
[----:B------:R0:W-:Y:S01]  /*dc90*/  STG.E.U16 desc[UR28][R24.64], R3 ;  /* 0x0000000318007986 */ /* 0x0001e2000c10151c */
[----:B------:R-:W-:Y:S02]  /*dca0*/  PRMT R19, R11, 0x7632, R19 ;  /* 0x000076320b137816 */ /* 0x000fe40000000013 */
[----:B------:R-:W-:Y:S01]  /*dcb0*/  LEA R46, P2, R47, R60, 0x1 ;  /* 0x0000003c2f2e7211 */ /* 0x000fe200078408ff */
[----:B------:R3:W-:Y:S01]  /*dcc0*/  STG.E.U16 desc[UR28][R26.64], R11 ;  /* 0x0000000b1a007986 */ /* 0x0007e2000c10151c */
[----:B------:R-:W-:Y:S02]  /*dcd0*/  LEA R59, R54, R57, 0x1 ;  /* 0x00000039363b7211 */ /* 0x000fe400078e08ff */
[----:B-1----:R-:W-:Y:S01]  /*dce0*/  PRMT R21, R4, 0x7632, R21 ;  /* 0x0000763204157816 */ /* 0x002fe20000000015 */
[----:B------:R1:W-:Y:S01]  /*dcf0*/  STG.E.U16 desc[UR28][R28.64], R19 ;  /* 0x000000131c007986 */ /* 0x0003e2000c10151c */
[-C--:B------:R-:W-:Y:S01]  /*dd00*/  LEA.HI.X.SX32 R43, R43, R64.reuse, 0x1, P0 ;  /* 0x000000402b2b7211 */ /* 0x080fe200000f0eff */
[----:B------:R-:W-:Y:S01]  /*dd10*/  IMAD R61, R54, 0x2, R59 ;  /* 0x00000002363d7824 */ /* 0x000fe200078e023b */
[----:B------:R-:W-:Y:S01]  /*dd20*/  LEA.HI.X.SX32 R45, R45, R64, 0x1, P1 ;  /* 0x000000402d2d7211 */ /* 0x000fe200008f0eff */
[----:B------:R-:W-:Y:S01]  /*dd30*/  STG.E.U16 desc[UR28][R30.64], R4 ;  /* 0x000000041e007986 */ /* 0x000fe2000c10151c */
[----:B------:R-:W-:Y:S01]  /*dd40*/  LEA R48, P0, R49, R60, 0x1 ;  /* 0x0000003c31307211 */ /* 0x000fe200078008ff */
[----:B0-----:R-:W-:Y:S01]  /*dd50*/  IMAD.SHL.U32 R3, R67, 0x4, RZ ;  /* 0x0000000443037824 */ /* 0x001fe200078e00ff */
[----:B------:R-:W-:Y:S01]  /*dd60*/  PRMT R18, R5, 0x7632, R18 ;  /* 0x0000763205127816 */ /* 0x000fe20000000012 */
[----:B------:R-:W-:Y:S01]  /*dd70*/  STG.E.U16 desc[UR28][R32.64], R21 ;  /* 0x0000001520007986 */ /* 0x000fe2000c10151c */
[----:B------:R-:W-:-:S02]  /*dd80*/  LEA.HI.X.SX32 R47, R47, R64, 0x1, P2 ;  /* 0x000000402f2f7211 */ /* 0x000fc400010f0eff */
[-C--:B------:R-:W-:Y:S01]  /*dd90*/  LEA R50, P1, R51, R60.reuse, 0x1 ;  /* 0x0000003c33327211 */ /* 0x080fe200078208ff */
[----:B------:R-:W-:Y:S01]  /*dda0*/  STG.E.U16 desc[UR28][R34.64], R5 ;  /* 0x0000000522007986 */ /* 0x000fe2000c10151c */
[----:B------:R-:W-:Y:S02]  /*ddb0*/  LEA R52, P2, R53, R60, 0x1 ;  /* 0x0000003c35347211 */ /* 0x000fe400078408ff */
[----:B------:R-:W-:Y:S01]  /*ddc0*/  PRMT R20, R6, 0x7632, R20 ;  /* 0x0000763206147816 */ /* 0x000fe20000000014 */
[----:B------:R-:W-:Y:S01]  /*ddd0*/  STG.E.U16 desc[UR28][R36.64], R18 ;  /* 0x0000001224007986 */ /* 0x000fe2000c10151c */
[-C--:B------:R-:W-:Y:S02]  /*dde0*/  LEA.HI.X.SX32 R49, R49, R64.reuse, 0x1, P0 ;  /* 0x0000004031317211 */ /* 0x080fe400000f0eff */
[----:B------:R-:W-:Y:S01]  /*ddf0*/  PRMT R22, R7, 0x7632, R22 ;  /* 0x0000763207167816 */ /* 0x000fe20000000016 */
[----:B------:R-:W-:Y:S01]  /*de00*/  STG.E.U16 desc[UR28][R38.64], R6 ;  /* 0x0000000626007986 */ /* 0x000fe2000c10151c */
[----:B------:R-:W-:-:S02]  /*de10*/  LEA.HI.X.SX32 R51, R51, R64, 0x1, P1 ;  /* 0x0000004033337211 */ /* 0x000fc400008f0eff */
[----:B------:R-:W-:Y:S01]  /*de20*/  LEA R54, P0, R55, R60, 0x1 ;  /* 0x0000003c37367211 */ /* 0x000fe200078008ff */
[----:B------:R-:W-:Y:S01]  /*de30*/  STG.E.U16 desc[UR28][R40.64], R20 ;  /* 0x0000001428007986 */ /* 0x000fe2000c10151c */
[----:B------:R-:W-:Y:S02]  /*de40*/  LEA.HI.X.SX32 R53, R53, R64, 0x1, P2 ;  /* 0x0000004035357211 */ /* 0x000fe400010f0eff */
[-C--:B------:R-:W-:Y:S01]  /*de50*/  LEA R56, P1, R57, R60.reuse, 0x1 ;  /* 0x0000003c39387211 */ /* 0x080fe200078208ff */
[----:B------:R0:W-:Y:S01]  /*de60*/  STG.E.U16 desc[UR28][R42.64], R7 ;  /* 0x000000072a007986 */ /* 0x0001e2000c10151c */
[----:B--2---:R-:W-:Y:S02]  /*de70*/  PRMT R24, R12, 0x7632, R24 ;  /* 0x000076320c187816 */ /* 0x004fe40000000018 */
[-C--:B------:R-:W-:Y:S01]  /*de80*/  LEA R58, P2, R59, R60.reuse, 0x1 ;  /* 0x0000003c3b3a7211 */ /* 0x080fe200078408ff */
[----:B------:R-:W-:Y:S01]  /*de90*/  STG.E.U16 desc[UR28][R44.64], R22 ;  /* 0x000000162c007986 */ /* 0x000fe2000c10151c */
[----:B------:R-:W-:-:S02]  /*dea0*/  LEA R60, P3, R61, R60, 0x1 ;  /* 0x0000003c3d3c7211 */ /* 0x000fc400078608ff */
[----:B---3--:R-:W-:Y:S01]  /*deb0*/  PRMT R26, R13, 0x7632, R26 ;  /* 0x000076320d1a7816 */ /* 0x008fe2000000001a */
[----:B------:R-:W-:Y:S01]  /*dec0*/  STG.E.U16 desc[UR28][R46.64], R12 ;  /* 0x0000000c2e007986 */ /* 0x000fe2000c10151c */
[-C--:B------:R-:W-:Y:S02]  /*ded0*/  LEA.HI.X.SX32 R55, R55, R64.reuse, 0x1, P0 ;  /* 0x0000004037377211 */ /* 0x080fe400000f0eff */
[-C--:B------:R-:W-:Y:S01]  /*dee0*/  LEA.HI.X.SX32 R57, R57, R64.reuse, 0x1, P1 ;  /* 0x0000004039397211 */ /* 0x080fe200008f0eff */
[----:B------:R-:W-:Y:S01]  /*def0*/  STG.E.U16 desc[UR28][R48.64], R24 ;  /* 0x0000001830007986 */ /* 0x000fe2000c10151c */
[----:B-1----:R-:W-:Y:S01]  /*df00*/  PRMT R28, R14, 0x7632, R28 ;  /* 0x000076320e1c7816 */ /* 0x002fe2000000001c */
[----:B0-----:R-:W0:Y:S01]  /*df10*/  LDC.64 R6, c[0x0][0x3a0] ;  /* 0x0000e800ff067b82 */ /* 0x001e220000000a00 */
[-C--:B------:R-:W-:Y:S01]  /*df20*/  LEA.HI.X.SX32 R59, R59, R64.reuse, 0x1, P2 ;  /* 0x000000403b3b7211 */ /* 0x080fe200010f0eff */
[----:B------:R-:W-:Y:S01]  /*df30*/  STG.E.U16 desc[UR28][R50.64], R13 ;  /* 0x0000000d32007986 */ /* 0x000fe2000c10151c */
[----:B------:R-:W-:-:S02]  /*df40*/  LEA.HI.X.SX32 R61, R61, R64, 0x1, P3 ;  /* 0x000000403d3d7211 */ /* 0x000fc400018f0eff */
[----:B------:R-:W-:Y:S01]  /*df50*/  PRMT R30, R15, 0x7632, R30 ;  /* 0x000076320f1e7816 */ /* 0x000fe2000000001e */
[----:B------:R-:W-:Y:S01]  /*df60*/  STG.E.U16 desc[UR28][R52.64], R26 ;  /* 0x0000001a34007986 */ /* 0x000fe2000c10151c */
[----:B------:R-:W-:Y:S01]  /*df70*/  LOP3.LUT R4, R0, 0xf0, RZ, 0xc0, !PT ;  /* 0x000000f000047812 */ /* 0x000fe200078ec0ff */
[----:B------:R-:W-:Y:S01]  /*df80*/  IMAD.HI R0, R67, 0x4, RZ ;  /* 0x0000000443007827 */ /* 0x000fe200078e02ff */
[----:B------:R-:W-:Y:S01]  /*df90*/  ISETP.GE.U32.AND P0, PT, R65, 0x40, PT ;  /* 0x000000404100780c */ /* 0x000fe20003f06070 */
[----:B------:R-:W-:Y:S04]  /*dfa0*/  STG.E.U16 desc[UR28][R54.64], R14 ;  /* 0x0000000e36007986 */ /* 0x000fe8000c10151c */
[----:B------:R-:W-:Y:S04]  /*dfb0*/  STG.E.U16 desc[UR28][R56.64], R28 ;  /* 0x0000001c38007986 */ /* 0x000fe8000c10151c */
[----:B------:R-:W-:Y:S04]  /*dfc0*/  STG.E.U16 desc[UR28][R58.64], R15 ;  /* 0x0000000f3a007986 */ /* 0x000fe8000c10151c */
[----:B------:R-:W-:Y:S01]  /*dfd0*/  STG.E.U16 desc[UR28][R60.64], R30 ;  /* 0x0000001e3c007986 */ /* 0x000fe2000c10151c */
[----:B------:R-:W-:Y:S01]  /*dfe0*/  BAR.SYNC.DEFER_BLOCKING 0x0 ;  /* 0x0000000000007b1d */ /* 0x000fe20000010000 */
[----:B0-----:R-:W-:-:S04]  /*dff0*/  IADD3 R2, P1, P2, R3, UR6, R6 ;  /* 0x0000000603027c10 */ /* 0x001fc8000fa3e006 */
[----:B------:R-:W-:Y:S01]  /*e000*/  IADD3.X R3, PT, PT, R0, UR5, R7, P1, P2 ;  /* 0x0000000500037c10 */ /* 0x000fe20008fe4407 */
[----:B------:R-:W-:Y:S02]  /*e010*/  STSM.16.M88 [R63], R62 ;  /* 0x0000003e3f007844 */ /* 0x000fe40000000000 */
[----:B------:R-:W-:Y:S06]  /*e020*/  BAR.SYNC.DEFER_BLOCKING 0x0 ;  /* 0x0000000000007b1d */ /* 0x000fec0000010000 */
[----:B------:R-:W0:Y:S04]  /*e030*/  LDSM.16.M88 R5, [R4+UR16] ;  /* 0x000000100405783b */ /* 0x000e280008000000 */
[----:B0-----:R0:W-:Y:S01]  /*e040*/  @!P0 STG.E desc[UR28][R2.64], R5 ;  /* 0x0000000502008986 */ /* 0x0011e2000c10191c */
[----:B------:R-:W-:Y:S06]  /*e050*/  BAR.SYNC.DEFER_BLOCKING 0x0 ;  /* 0x0000000000007b1d */ /* 0x000fec0000010000 */
[----:B------:R-:W-:Y:S05]  /*e060*/  BRA.U UP0, `(.L_x_20) ;  /* 0x0000000100a07547 */ /* 0x000fea000b800000 */
[----:B------:R-:W1:Y:S01]  /*e070*/  S2UR UR5, SR_CgaCtaId ;  /* 0x00000000000579c3 */ /* 0x000e620000008800 */
[----:B------:R-:W-:Y:S01]  /*e080*/  NOP ;  /* 0x0000000000007918 */ /* 0x000fe20000000000 */
[----:B------:R-:W-:Y:S01]  /*e090*/  UMOV UR4, 0x50 ;  /* 0x0000005000047882 */ /* 0x000fe20000000000 */
[----:B------:R-:W-:Y:S02]  /*e0a0*/  IMAD.U32 R0, RZ, RZ, UR17 ;  /* 0x00000011ff007e24 */ /* 0x000fe4000f8e00ff */
[----:B0-----:R-:W-:Y:S02]  /*e0b0*/  HFMA2 R3, -RZ, RZ, 0, 8.94069671630859375e-07 ;  /* 0x0000000fff037431 */ /* 0x001fe400000001ff */
[----:B------:R-:W-:Y:S01]  /*e0c0*/  IMAD.MOV.U32 R7, RZ, RZ, 0x1 ;  /* 0x00000001ff077424 */ /* 0x000fe200078e00ff */
[----:B------:R-:W-:-:S04]  /*e0d0*/  LOP3.LUT R0, R0, 0xffff, RZ, 0xc0, !PT ;  /* 0x0000ffff00007812 */ /* 0x000fc800078ec0ff */
[----:B------:R-:W-:-:S05]  /*e0e0*/  SHF.R.U32.HI R0, RZ, 0x5, R0 ;  /* 0x00000005ff007819 */ /* 0x000fca0000011600 */
[----:B------:R-:W-:Y:S01]  /*e0f0*/  VIADD R2, R0, 0x10 ;  /* 0x0000001000027836 */ /* 0x000fe20000000000 */
[----:B------:R-:W-:Y:S01]  /*e100*/  SHF.L.U32 R0, R3, R0, RZ ;  /* 0x0000000003007219 */ /* 0x000fe200000006ff */
[----:B-1----:R-:W-:-:S03]  /*e110*/  ULEA UR6, UR5, UR4, 0x18 ;  /* 0x0000000405067291 */ /* 0x002fc6000f8ec0ff */
[----:B------:R-:W-:-:S04]  /*e120*/  SHF.L.U32 R3, R7, R2, RZ ;  /* 0x0000000207037219 */ /* 0x000fc800000006ff */
[----:B------:R-:W-:Y:S02]  /*e130*/  LOP3.LUT R0, R3, R0, RZ, 0xfc, !PT ;  /* 0x0000000003007212 */ /* 0x000fe400078efcff */
[----:B------:R-:W0:Y:S02]  /*e140*/  LDS R5, [UR6] ;  /* 0x00000006ff057984 */ /* 0x000e240008000800 */
[C---:B------:R-:W-:Y:S02]  /*e150*/  LOP3.LUT R2, R0.reuse, 0xffff, RZ, 0xc0, !PT ;  /* 0x0000ffff00027812 */ /* 0x040fe400078ec0ff */
[----:B0-----:R-:W-:-:S04]  /*e160*/  LOP3.LUT R3, R0, 0xffff, R5, 0x80, !PT ;  /* 0x0000ffff00037812 */ /* 0x001fc800078e8005 */
[----:B------:R-:W-:-:S13]  /*e170*/  ISETP.NE.AND P0, PT, R3, R2, PT ;  /* 0x000000020300720c */ /* 0x000fda0003f05270 */
[----:B------:R-:W-:Y:S05]  /*e180*/  @P0 BRA `(.L_x_21) ;  /* 0x0000000000500947 */ /* 0x000fea0003800000 */
[----:B------:R-:W-:Y:S02]  /*e190*/  SHF.R.U32.HI R5, RZ, 0x10, R5 ;  /* 0x00000010ff057819 */ /* 0x000fe40000011605 */
[----:B------:R-:W-:-:S04]  /*e1a0*/  SHF.R.U32.HI R2, RZ, 0x10, R0 ;  /* 0x00000010ff027819 */ /* 0x000fc80000011600 */
[----:B------:R-:W-:-:S04]  /*e1b0*/  LOP3.LUT R5, R5, R2, RZ, 0xc0, !PT ;  /* 0x0000000205057212 */ /* 0x000fc800078ec0ff */
[----:B------:R-:W-:-:S13]  /*e1c0*/  ISETP.NE.AND P0, PT, R5, R2, PT ;  /* 0x000000020500720c */ /* 0x000fda0003f05270 */
[----:B------:R-:W-:Y:S05]  /*e1d0*/  @P0 BRA `(.L_x_22) ;  /* 0x0000000000300947 */ /* 0x000fea0003800000 */
[----:B------:R-:W-:Y:S01]  /*e1e0*/  R2UR UR4, R0 ;  /* 0x00000000000472ca */ /* 0x000fe200000e0000 */
[----:B------:R-:W-:Y:S01]  /*e1f0*/  VOTEU.ANY UR5, UPT, PT ;  /* 0x0000000000057886 */ /* 0x000fe200038e0100 */
[----:B------:R-:W0:Y:S01]  /*e200*/  S2R R0, SR_LANEID ;  /* 0x0000000000007919 */ /* 0x000e220000000000 */
[----:B------:R-:W-:-:S10]  /*e210*/  UFLO.U32 UR5, UR5 ;  /* 0x00000005000572bd */ /* 0x000fd400080e0000 */
[----:B------:R-:W-:-:S06]  /*e220*/  ULOP3.LUT UR4, URZ, UR4, URZ, 0x33, !UPT ;  /* 0x00000004ff047292 */ /* 0x000fcc000f8e33ff */
[----:B------:R-:W-:-:S04]  /*e230*/  IMAD.U32 R2, RZ, RZ, UR4 ;  /* 0x00000004ff027e24 */ /* 0x000fc8000f8e00ff */
[----:B------:R-:W1:Y:S02]  /*e240*/  REDUX UR7, R2 ;  /* 0x00000000020773c4 */ /* 0x000e640000000000 */
[----:B------:R2:W-:Y:S01]  /*e250*/  UTCATOMSWS.AND URZ, UR4 ;  /* 0x0000000400ff79e3 */ /* 0x0005e20008000000 */
[----:B0-----:R-:W-:Y:S01]  /*e260*/  ISETP.EQ.U32.AND P0, PT, R0, UR5, PT ;  /* 0x0000000500007c0c */ /* 0x001fe2000bf02070 */
[----:B-1----:R-:W-:-:S12]  /*e270*/  IMAD.U32 R0, RZ, RZ, UR7 ;  /* 0x00000007ff007e24 */ /* 0x002fd8000f8e00ff */
[----:B------:R2:W-:Y:S01]  /*e280*/  @P0 ATOMS.AND RZ, [UR6], R0 ;  /* 0x00000000ffff098c */ /* 0x0005e2000a800006 */
[----:B------:R-:W-:Y:S05]  /*e290*/  BRA `(.L_x_20) ;  /* 0x0000000000147947 */ /* 0x000fea0003800000 */
.L_x_22:
[----:B------:R-:W-:-:S07]  /*e2a0*/  MOV R2, 0xe2c0 ;  /* 0x0000e2c000027802 */ /* 0x000fce0000000f00 */
[----:B------:R-:W-:Y:S05]  /*e2b0*/  CALL.REL.NOINC `($__internal_0_$__cuda_sm10x_tcgen05_guardrail_trap_col_being_dealloced_not_returned_by_alloc) ;  /* 0x0000000000487944 */ /* 0x000fea0003c00000 */
[----:B------:R-:W-:Y:S05]  /*e2c0*/  BRA `(.L_x_20) ;  /* 0x0000000000087947 */ /* 0x000fea0003800000 */
.L_x_21:
[----:B------:R-:W-:-:S07]  /*e2d0*/  MOV R2, 0xe2f0 ;  /* 0x0000e2f000027802 */ /* 0x000fce0000000f00 */
[----:B------:R-:W-:Y:S05]  /*e2e0*/  CALL.REL.NOINC `($__internal_2_$__cuda_sm10x_tcgen05_guardrail_trap_unallocated_columns_being_dealloced) ;  /* 0x0000000000547944 */ /* 0x000fea0003c00000 */
.L_x_20:
[----:B------:R-:W-:Y:S01]  /*e2f0*/  NOP ;  /* 0x0000000000007918 */ /* 0x000fe20000000000 */
[----:B--2---:R-:W-:Y:S05]  /*e300*/  EXIT ;  /* 0x000000000000794d */ /* 0x004fea0003800000 */
.L_x_8:
[----:B------:R-:W1:Y:S02]  /*e310*/  SYNCS.PHASECHK.TRANS64.TRYWAIT P4, [UR16+0x4000], RZ ;  /* 0x004000ffff0075a7 */ /* 0x000e640008081110 */
[----:B-1----:R-:W-:Y:S05]  /*e320*/  @!P4 BRA `(.L_x_8) ;  /* 0xfffffffc00f8c947 */ /* 0x002fea000383ffff */
[----:B------:R-:W-:Y:S05]  /*e330*/  BRA `(.L_x_7) ;  /* 0xffffff5000e87947 */ /* 0x000fea000383ffff */
.L_x_14:
[----:B------:R-:W1:Y:S02]  /*e340*/  SYNCS.PHASECHK.TRANS64.TRYWAIT P2, [UR16+0xe010], RZ ;  /* 0x00e010ffff0075a7 */ /* 0x000e640008041110 */
[----:B-1----:R-:W-:Y:S05]  /*e350*/  @!P2 BRA `(.L_x_14) ;  /* 0xfffffffc00f8a947 */ /* 0x002fea000383ffff */
[----:B------:R-:W-:Y:S05]  /*e360*/  BRA `(.L_x_23) ;  /* 0xffffffac00147947 */ /* 0x000fea000383ffff */
.L_x_15:
[----:B------:R-:W-:-:S04]  /*e370*/  MOV R39, UR6 ;  /* 0x0000000600277c02 */ /* 0x000fc80008000f00 */
[----:B------:R-:W0:Y:S02]  /*e380*/  SYNCS.PHASECHK.TRANS64.TRYWAIT P1, [UR19], R39 ;  /* 0x00000027ff0075a7 */ /* 0x000e240008021113 */
[----:B0-----:R-:W-:Y:S05]  /*e390*/  @!P1 BRA `(.L_x_15) ;  /* 0xfffffffc00f49947 */ /* 0x001fea000383ffff */
[----:B------:R-:W-:Y:S05]  /*e3a0*/  BRA `(.L_x_24) ;  /* 0xffffffd000b87947 */ /* 0x000fea000383ffff */
.L_x_19:
[----:B------:R-:W0:Y:S02]  /*e3b0*/  SYNCS.PHASECHK.TRANS64.TRYWAIT P3, [UR19], R0 ;  /* 0x00000000ff0075a7 */ /* 0x000e240008061113 */
[----:B0-----:R-:W-:Y:S05]  /*e3c0*/  @!P3 BRA `(.L_x_19) ;  /* 0xfffffffc00f8b947 */ /* 0x001fea000383ffff */
[----:B------:R-:W-:Y:S05]  /*e3d0*/  BRA `(.L_x_18) ;  /* 0xffffffe400847947 */ /* 0x000fea000383ffff */
        .weak           $__internal_0_$__cuda_sm10x_tcgen05_guardrail_trap_col_being_dealloced_not_returned_by_alloc
        .type           $__internal_0_$__cuda_sm10x_tcgen05_guardrail_trap_col_being_dealloced_not_returned_by_alloc,@function
        .size           $__internal_0_$__cuda_sm10x_tcgen05_guardrail_trap_col_being_dealloced_not_returned_by_alloc,($__internal_1_$__cuda_sm10x_tcgen05_guardrail_trap_phase_invalid_during_alloc - $__internal_0_$__cuda_sm10x_tcgen05_guardrail_trap_col_being_dealloced_not_returned_by_alloc)
$__internal_0_$__cuda_sm10x_tcgen05_guardrail_trap_col_being_dealloced_not_returned_by_alloc:
[----:B------:R-:W-:Y:S05]  /*e3e0*/  BPT.TRAP 0x1 ;  /* 0x000000040000795c */ /* 0x000fea0000300000 */
[----:B------:R-:W-:-:S04]  /*e3f0*/  IMAD.MOV.U32 R3, RZ, RZ, 0x0 ;  /* 0x00000000ff037424 */ /* 0x000fc800078e00ff */
[----:B------:R-:W-:Y:S05]  /*e400*/  RET.REL.NODEC R2 `(attn_fwd) ;  /* 0xffffff1802fc7950 */ /* 0x000fea0003c3ffff */
        .weak           $__internal_1_$__cuda_sm10x_tcgen05_guardrail_trap_phase_invalid_during_alloc
        .type           $__internal_1_$__cuda_sm10x_tcgen05_guardrail_trap_phase_invalid_during_alloc,@function
        .size           $__internal_1_$__cuda_sm10x_tcgen05_guardrail_trap_phase_invalid_during_alloc,($__internal_2_$__cuda_sm10x_tcgen05_guardrail_trap_unallocated_columns_being_dealloced - $__internal_1_$__cuda_sm10x_tcgen05_guardrail_trap_phase_invalid_during_alloc)
$__internal_1_$__cuda_sm10x_tcgen05_guardrail_trap_phase_invalid_during_alloc:
[----:B------:R-:W-:Y:S05]  /*e410*/  BPT.TRAP 0x1 ;  /* 0x000000040000795c */ /* 0x000fea0000300000 */
[----:B------:R-:W-:-:S04]  /*e420*/  IMAD.MOV.U32 R3, RZ, RZ, 0x0 ;  /* 0x00000000ff037424 */ /* 0x000fc800078e00ff */
[----:B------:R-:W-:Y:S05]  /*e430*/  RET.REL.NODEC R2 `(attn_fwd) ;  /* 0xffffff1802f07950 */ /* 0x000fea0003c3ffff */
        .weak           $__internal_2_$__cuda_sm10x_tcgen05_guardrail_trap_unallocated_columns_being_dealloced
        .type           $__internal_2_$__cuda_sm10x_tcgen05_guardrail_trap_unallocated_columns_being_dealloced,@function
        .size           $__internal_2_$__cuda_sm10x_tcgen05_guardrail_trap_unallocated_columns_being_dealloced,(.L_x_28 - $__internal_2_$__cuda_sm10x_tcgen05_guardrail_trap_unallocated_columns_being_dealloced)
$__internal_2_$__cuda_sm10x_tcgen05_guardrail_trap_unallocated_columns_being_dealloced:
[----:B------:R-:W-:Y:S05]  /*e440*/  BPT.TRAP 0x1 ;  /* 0x000000040000795c */ /* 0x000fea0000300000 */
[----:B------:R-:W-:-:S04]  /*e450*/  IMAD.MOV.U32 R3, RZ, RZ, 0x0 ;  /* 0x00000000ff037424 */ /* 0x000fc800078e00ff */
[----:B------:R-:W-:Y:S05]  /*e460*/  RET.REL.NODEC R2 `(attn_fwd) ;  /* 0xffffff1802e47950 */ /* 0x000fea0003c3ffff */
.L_x_25:
[----:B------:R-:W-:-:S00]  /*e470*/  BRA `(.L_x_25) ;  /* 0xfffffffc00fc7947 */ /* 0x000fc0000383ffff */
[----:B------:R-:W-:-:S00]  /*e480*/  NOP ;  /* 0x0000000000007918 */ /* 0x000fc00000000000 */
[----:B------:R-:W-:-:S00]  /*e490*/  NOP ;  /* 0x0000000000007918 */ /* 0x000fc00000000000 */
[----:B------:R-:W-:-:S00]  /*e4a0*/  NOP ;  /* 0x0000000000007918 */ /* 0x000fc00000000000 */
[----:B------:R-:W-:-:S00]  /*e4b0*/  NOP ;  /* 0x0000000000007918 */ /* 0x000fc00000000000 */
[----:B------:R-:W-:-:S00]  /*e4c0*/  NOP ;  /* 0x0000000000007918 */ /* 0x000fc00000000000 */
[----:B------:R-:W-:-:S00]  /*e4d0*/  NOP ;  /* 0x0000000000007918 */ /* 0x000fc00000000000 */
[----:B------:R-:W-:-:S00]  /*e4e0*/  NOP ;  /* 0x0000000000007918 */ /* 0x000fc00000000000 */
[----:B------:R-:W-:-:S00]  /*e4f0*/  NOP ;  /* 0x0000000000007918 */ /* 0x000fc00000000000 */
.L_x_28:


//--------------------- .nv.global.init           --------------------------
	.section	.nv.global.init,"aw",@progbits
.nv.global.init:
	.type		_$_str,@object
	.size		_$_str,(.L_3 - _$_str)
_$_str:
        /*0000*/ 	.byte	0x5f, 0x5f, 0x43, 0x55, 0x44, 0x41, 0x5f, 0x46, 0x54, 0x5a, 0x00
.L_3:


//--------------------- .nv.shared.attn_fwd       --------------------------
	.section	.nv.shared.attn_fwd,"aw",@nobits
	.sectionflags	@""
	.align	16
	.zero		1024


//--------------------- .nv.shared.reserved.0     --------------------------
	.section	.nv.shared.reserved.0,"aw",@nobits
	.align	8
	.weak		__nv_reservedSMEM_offset_0_alias
	.size		__nv_reservedSMEM_offset_0_alias, 0, 64
	.other		__nv_reservedSMEM_offset_0_alias,@"STO_CUDA_RESERVED_SHARED STV_DEFAULT"
__nv_reservedSMEM_offset_0_alias:
	.zero		0
.nv.shared.reserved.0:
	.zero		64
	.weak		__nv_reservedSMEM_allocation_phase
	.type		__nv_reservedSMEM_allocation_phase,@object
	.size		__nv_reservedSMEM_allocation_phase,(.L_0 - __nv_reservedSMEM_allocation_phase)
__nv_reservedSMEM_allocation_phase:
	.zero		1
.L_0:
	.zero		7
	.weak		__nv_reservedSMEM_devtool_atexit_pc
	.type		__nv_reservedSMEM_devtool_atexit_pc,@object
	.size		__nv_reservedSMEM_devtool_atexit_pc,(__nv_reservedSMEM_allocation_mask - __nv_reservedSMEM_devtool_atexit_pc)
__nv_reservedSMEM_devtool_atexit_pc:
	.zero		8
	.weak		__nv_reservedSMEM_allocation_mask
	.type		__nv_reservedSMEM_allocation_mask,@object
	.size		__nv_reservedSMEM_allocation_mask,(.L_2 - __nv_reservedSMEM_allocation_mask)
__nv_reservedSMEM_allocation_mask:
	.zero		4
.L_2:


//--------------------- .nv.constant0.attn_fwd    --------------------------
	.section	.nv.constant0.attn_fwd,"a",@progbits
	.sectionflags	@""
	.align	4
.nv.constant0.attn_fwd:
	.zero		1032


//--------------------- SYMBOLS --------------------------

	.type		.nv.reservedSmem.offset0,@object
	.size		.nv.reservedSmem.offset0,0x4
	.type		.nv.reservedSmem.cap,@object
	.size		.nv.reservedSmem.cap,0x4
